def matmul_kernel(
    a_ptr,
    b_ptr,
    c_ptr,
    M,
    N,
    K,
    stride_am,
    stride_ak,
    stride_bk,
    stride_bn,
    stride_cm,
    stride_cn,
    BLOCK_M: tl.constexpr,
    BLOCK_N: tl.constexpr,
    BLOCK_K: tl.constexpr,
    GROUP_M: tl.constexpr,
):
    pid = tl.program_id(axis=0)
    num_pid_m = tl.cdiv(M, BLOCK_M)
    num_pid_n = tl.cdiv(N, BLOCK_N)
    num_pid_in_group = GROUP_M * num_pid_n
    group_id = pid // num_pid_in_group
    first_pid_m = group_id * GROUP_M
    group_size_m = min(num_pid_m - first_pid_m, GROUP_M)
    pid_m = first_pid_m + ((pid % num_pid_in_group) % group_size_m)
    pid_n = (pid % num_pid_in_group) // group_size_m

    offs_am = (pid_m * BLOCK_M + tl.arange(0, BLOCK_M)) % M
    offs_bn = (pid_n * BLOCK_N + tl.arange(0, BLOCK_N)) % N
    offs_k = tl.arange(0, BLOCK_K)
    a_ptrs = a_ptr + offs_am[:, None] * stride_am + offs_k[None, :] * stride_ak
    b_ptrs = b_ptr + offs_k[:, None] * stride_bk + offs_bn[None, :] * stride_bn

    acc = tl.zeros((BLOCK_M, BLOCK_N), dtype=tl.float32)
    for kk in range(0, tl.cdiv(K, BLOCK_K)):
        a = tl.load(a_ptrs, mask=offs_k[None, :] < K - kk * BLOCK_K, other=0.0)
        b = tl.load(b_ptrs, mask=offs_k[:, None] < K - kk * BLOCK_K, other=0.0)
        acc = tl.dot(a, b, acc)
        a_ptrs += BLOCK_K * stride_ak
        b_ptrs += BLOCK_K * stride_bk

    c = acc.to(c_ptr.dtype.element_ty)
    offs_cm = pid_m * BLOCK_M + tl.arange(0, BLOCK_M)
    offs_cn = pid_n * BLOCK_N + tl.arange(0, BLOCK_N)
    c_ptrs = c_ptr + offs_cm[:, None] * stride_cm + offs_cn[None, :] * stride_cn
    mask = (offs_cm[:, None] < M) & (offs_cn[None, :] < N)
    tl.store(c_ptrs, c, mask=mask)

# config = {"BLOCK_K": 256, "BLOCK_M": 32, "BLOCK_N": 16, "GROUP_M": 8, "arch": "sm_80", "dtype": "fp16", "num_ctas": 1, "num_stages": 3, "num_warps": 4}
# arch = sm_80


// ===== COMPILED SASS (sm_80) =====

	.target	sm_80

	.elftype	@"ET_EXEC"


//--------------------- .note.nv.tkinfo           --------------------------
	.section	.note.nv.tkinfo,"",@"SHT_NOTE"
	.sectionflags	@"SHF_NOTE_NV_TKINFO"
	.tkinfo
        /*0018*/ 	.word	0x00000002
        /*0030*/ 	.string	""
        /*0030*/ 	.string	"ptxas"
        /*0030*/ 	.string	"Cuda compilation tools, release 13.0, V13.0.88"
        /*0030*/ 	.string	"Build cuda_13.0.r13.0/compiler.36424714_0"
        /*0030*/ 	.string	"-v  -suppress-debug-info  -lineinfo  -arch sm_80 "



//--------------------- .note.nv.cuinfo           --------------------------
	.section	.note.nv.cuinfo,"",@"SHT_NOTE"
	.sectionflags	@"SHF_NOTE_NV_CUINFO"
        /*0018*/ 	.short	0x0002
        /*001a*/ 	.short	0x0050
        /*001c*/ 	.short	0x0082
	.zero		2


//--------------------- .nv.info                  --------------------------
	.section	.nv.info,"",@"SHT_CUDA_INFO"
	.align	4


	//----- nvinfo : EIATTR_REGCOUNT
	.align		4
        /*0000*/ 	.byte	0x04, 0x2f
        /*0002*/ 	.short	(.L_1 - .L_0)
	.align		4
.L_0:
        /*0004*/ 	.word	index@(matmul_kernel)
        /*0008*/ 	.word	0x000000ff


	//----- nvinfo : EIATTR_FRAME_SIZE
	.align		4
.L_1:
        /*000c*/ 	.byte	0x04, 0x11
        /*000e*/ 	.short	(.L_3 - .L_2)
	.align		4
.L_2:
        /*0010*/ 	.word	index@(matmul_kernel)
        /*0014*/ 	.word	0x00000000


	//----- nvinfo : EIATTR_MIN_STACK_SIZE
	.align		4
.L_3:
        /*0018*/ 	.byte	0x04, 0x12
        /*001a*/ 	.short	(.L_5 - .L_4)
	.align		4
.L_4:
        /*001c*/ 	.word	index@(matmul_kernel)
        /*0020*/ 	.word	0x00000000
.L_5:


//--------------------- .nv.info.matmul_kernel    --------------------------
	.section	.nv.info.matmul_kernel,"",@"SHT_CUDA_INFO"
	.sectionflags	@""
	.align	4


	//----- nvinfo : EIATTR_CUDA_API_VERSION
	.align		4
        /*0000*/ 	.byte	0x04, 0x37
        /*0002*/ 	.short	(.L_7 - .L_6)
.L_6:
        /*0004*/ 	.word	0x00000082


	//----- nvinfo : EIATTR_SW2861232_WAR
	.align		4
.L_7:
        /*0008*/ 	.byte	0x01, 0x35
	.zero		2


	//----- nvinfo : EIATTR_PARAM_CBANK
	.align		4
        /*000c*/ 	.byte	0x04, 0x0a
        /*000e*/ 	.short	(.L_9 - .L_8)
	.align		4
.L_8:
        /*0010*/ 	.word	index@(.nv.constant0.matmul_kernel)
        /*0014*/ 	.short	0x0160
        /*0016*/ 	.short	0x0050


	//----- nvinfo : EIATTR_CBANK_PARAM_SIZE
	.align		4
.L_9:
        /*0018*/ 	.byte	0x03, 0x19
        /*001a*/ 	.short	0x0050


	//----- nvinfo : EIATTR_KPARAM_INFO
	.align		4
        /*001c*/ 	.byte	0x04, 0x17
        /*001e*/ 	.short	(.L_11 - .L_10)
.L_10:
        /*0020*/ 	.word	0x00000000
        /*0024*/ 	.short	0x000d
        /*0026*/ 	.short	0x0048
        /*0028*/ 	.byte	0x00, 0xf4, 0x21, 0x00


	//----- nvinfo : EIATTR_KPARAM_INFO
	.align		4
.L_11:
        /*002c*/ 	.byte	0x04, 0x17
        /*002e*/ 	.short	(.L_13 - .L_12)
.L_12:
        /*0030*/ 	.word	0x00000000
        /*0034*/ 	.short	0x000c
        /*0036*/ 	.short	0x0040
        /*0038*/ 	.byte	0x00, 0xf4, 0x21, 0x00


	//----- nvinfo : EIATTR_KPARAM_INFO
	.align		4
.L_13:
        /*003c*/ 	.byte	0x04, 0x17
        /*003e*/ 	.short	(.L_15 - .L_14)
.L_14:
        /*0040*/ 	.word	0x00000000
        /*0044*/ 	.short	0x000b
        /*0046*/ 	.short	0x0038
        /*0048*/ 	.byte	0x00, 0xf0, 0x11, 0x00


	//----- nvinfo : EIATTR_KPARAM_INFO
	.align		4
.L_15:
        /*004c*/ 	.byte	0x04, 0x17
        /*004e*/ 	.short	(.L_17 - .L_16)
.L_16:
        /*0050*/ 	.word	0x00000000
        /*0054*/ 	.short	0x000a
        /*0056*/ 	.short	0x0034
        /*0058*/ 	.byte	0x00, 0xf0, 0x11, 0x00


	//----- nvinfo : EIATTR_KPARAM_INFO
	.align		4
.L_17:
        /*005c*/ 	.byte	0x04, 0x17
        /*005e*/ 	.short	(.L_19 - .L_18)
.L_18:
        /*0060*/ 	.word	0x00000000
        /*0064*/ 	.short	0x0009
        /*0066*/ 	.short	0x0030
        /*0068*/ 	.byte	0x00, 0xf0, 0x11, 0x00


	//----- nvinfo : EIATTR_KPARAM_INFO
	.align		4
.L_19:
        /*006c*/ 	.byte	0x04, 0x17
        /*006e*/ 	.short	(.L_21 - .L_20)
.L_20:
        /*0070*/ 	.word	0x00000000
        /*0074*/ 	.short	0x0008
        /*0076*/ 	.short	0x002c
        /*0078*/ 	.byte	0x00, 0xf0, 0x11, 0x00


	//----- nvinfo : EIATTR_KPARAM_INFO
	.align		4
.L_21:
        /*007c*/ 	.byte	0x04, 0x17
        /*007e*/ 	.short	(.L_23 - .L_22)
.L_22:
        /*0080*/ 	.word	0x00000000
        /*0084*/ 	.short	0x0007
        /*0086*/ 	.short	0x0028
        /*0088*/ 	.byte	0x00, 0xf0, 0x11, 0x00


	//----- nvinfo : EIATTR_KPARAM_INFO
	.align		4
.L_23:
        /*008c*/ 	.byte	0x04, 0x17
        /*008e*/ 	.short	(.L_25 - .L_24)
.L_24:
        /*0090*/ 	.word	0x00000000
        /*0094*/ 	.short	0x0006
        /*0096*/ 	.short	0x0024
        /*0098*/ 	.byte	0x00, 0xf0, 0x11, 0x00


	//----- nvinfo : EIATTR_KPARAM_INFO
	.align		4
.L_25:
        /*009c*/ 	.byte	0x04, 0x17
        /*009e*/ 	.short	(.L_27 - .L_26)
.L_26:
        /*00a0*/ 	.word	0x00000000
        /*00a4*/ 	.short	0x0005
        /*00a6*/ 	.short	0x0020
        /*00a8*/ 	.byte	0x00, 0xf0, 0x11, 0x00


	//----- nvinfo : EIATTR_KPARAM_INFO
	.align		4
.L_27:
        /*00ac*/ 	.byte	0x04, 0x17
        /*00ae*/ 	.short	(.L_29 - .L_28)
.L_28:
        /*00b0*/ 	.word	0x00000000
        /*00b4*/ 	.short	0x0004
        /*00b6*/ 	.short	0x001c
        /*00b8*/ 	.byte	0x00, 0xf0, 0x11, 0x00


	//----- nvinfo : EIATTR_KPARAM_INFO
	.align		4
.L_29:
        /*00bc*/ 	.byte	0x04, 0x17
        /*00be*/ 	.short	(.L_31 - .L_30)
.L_30:
        /*00c0*/ 	.word	0x00000000
        /*00c4*/ 	.short	0x0003
        /*00c6*/ 	.short	0x0018
        /*00c8*/ 	.byte	0x00, 0xf0, 0x11, 0x00


	//----- nvinfo : EIATTR_KPARAM_INFO
	.align		4
.L_31:
        /*00cc*/ 	.byte	0x04, 0x17
        /*00ce*/ 	.short	(.L_33 - .L_32)
.L_32:
        /*00d0*/ 	.word	0x00000000
        /*00d4*/ 	.short	0x0002
        /*00d6*/ 	.short	0x0010
        /*00d8*/ 	.byte	0x00, 0xf4, 0x21, 0x00


	//----- nvinfo : EIATTR_KPARAM_INFO
	.align		4
.L_33:
        /*00dc*/ 	.byte	0x04, 0x17
        /*00de*/ 	.short	(.L_35 - .L_34)
.L_34:
        /*00e0*/ 	.word	0x00000000
        /*00e4*/ 	.short	0x0001
        /*00e6*/ 	.short	0x0008
        /*00e8*/ 	.byte	0x00, 0xf4, 0x21, 0x00


	//----- nvinfo : EIATTR_KPARAM_INFO
	.align		4
.L_35:
        /*00ec*/ 	.byte	0x04, 0x17
        /*00ee*/ 	.short	(.L_37 - .L_36)
.L_36:
        /*00f0*/ 	.word	0x00000000
        /*00f4*/ 	.short	0x0000
        /*00f6*/ 	.short	0x0000
        /*00f8*/ 	.byte	0x00, 0xf4, 0x21, 0x00


	//----- nvinfo : EIATTR_MAXREG_COUNT
	.align		4
.L_37:
        /*00fc*/ 	.byte	0x03, 0x1b
        /*00fe*/ 	.short	0x00ff


	//----- nvinfo : EIATTR_NUM_BARRIERS
	.align		4
        /*0100*/ 	.byte	0x02, 0x4c
        /*0102*/ 	.byte	0x01
	.zero		1


	//----- nvinfo : EIATTR_MERCURY_ISA_VERSION
	.align		4
        /*0104*/ 	.byte	0x03, 0x5f
        /*0106*/ 	.short	0x0000


	//----- nvinfo : EIATTR_EXIT_INSTR_OFFSETS
	.align		4
        /*0108*/ 	.byte	0x04, 0x1c
        /*010a*/ 	.short	(.L_39 - .L_38)


	//   ....[0]....
.L_38:
        /*010c*/ 	.word	0x00004ac0


	//   ....[1]....
        /*0110*/ 	.word	0x00004b20


	//----- nvinfo : EIATTR_REQNTID
	.align		4
.L_39:
        /*0114*/ 	.byte	0x04, 0x10
        /*0116*/ 	.short	(.L_41 - .L_40)
.L_40:
        /*0118*/ 	.word	0x00000080
        /*011c*/ 	.word	0x00000001
        /*0120*/ 	.word	0x00000001
.L_41:


//--------------------- .nv.callgraph             --------------------------
	.section	.nv.callgraph,"",@"SHT_CUDA_CALLGRAPH"
	.align	4
	.sectionentsize	8
	.align		4
        /*0000*/ 	.word	0x00000000
	.align		4
        /*0004*/ 	.word	0xffffffff
	.align		4
        /*0008*/ 	.word	0x00000000
	.align		4
        /*000c*/ 	.word	0xfffffffe
	.align		4
        /*0010*/ 	.word	0x00000000
	.align		4
        /*0014*/ 	.word	0xfffffffd
	.align		4
        /*0018*/ 	.word	0x00000000
	.align		4
        /*001c*/ 	.word	0xfffffffc


//--------------------- .nv.rel.action            --------------------------
	.section	.nv.rel.action,"",@"SHT_CUDA_RELOCINFO"
	.align	8
	.sectionentsize	8
        /*0000*/ 	.byte	0x73, 0x00, 0x00, 0x00, 0x00, 0x00, 0x00, 0x00, 0x00, 0x00, 0x00, 0x11, 0x25, 0x00, 0x05, 0x36


//--------------------- .nv.constant0.matmul_kernel --------------------------
	.section	.nv.constant0.matmul_kernel,"a",@progbits
	.sectionflags	@""
	.align	4
.nv.constant0.matmul_kernel:
	.zero		432


//--------------------- .text.matmul_kernel       --------------------------
	.section	.text.matmul_kernel,"ax",@progbits
	.sectioninfo	@"SHI_REGISTERS=255"
	.align	128
        .global         matmul_kernel
        .type           matmul_kernel,@function
        .size           matmul_kernel,(.L_x_4 - matmul_kernel)
        .other          matmul_kernel,@"STO_CUDA_ENTRY STV_DEFAULT"
matmul_kernel:
.text.matmul_kernel:
[----:B------:R-:W-:Y:S02]  /*0000*/  IMAD.MOV.U32 R1, RZ, RZ, c[0x0][0x28] ;  /* 0x00000a00ff017624 */ /* 0x000fe400078e00ff */
[----:B------:R-:W-:Y:S01]  /*0010*/  IMAD.MOV.U32 R0, RZ, RZ, c[0x0][0x17c] ;  /* 0x00005f00ff007624 */ /* 0x000fe200078e00ff */
[----:B------:R-:W0:Y:S01]  /*0020*/  S2R R5, SR_CTAID.X ;  /* 0x0000000000057919 */ /* 0x000e220000002500 */
[----:B------:R-:W-:Y:S01]  /*0030*/  IMAD.MOV.U32 R25, RZ, RZ, c[0x0][0x180] ;  /* 0x00006000ff197624 */ /* 0x000fe200078e00ff */
[----:B------:R-:W-:Y:S02]  /*0040*/  ULDC.64 UR8, c[0x0][0x118] ;  /* 0x0000460000087ab9 */ /* 0x000fe40000000a00 */
[----:B------:R-:W-:Y:S01]  /*0050*/  IADD3 R0, R0, 0xf, RZ ;  /* 0x0000000f00007810 */ /* 0x000fe20007ffe0ff */
[----:B------:R-:W1:Y:S01]  /*0060*/  S2R R99, SR_TID.X ;  /* 0x0000000000637919 */ /* 0x000e620000002100 */
[----:B------:R-:W-:Y:S02]  /*0070*/  IADD3 R25, R25, 0xff, RZ ;  /* 0x000000ff19197810 */ /* 0x000fe40007ffe0ff */
[----:B------:R-:W-:-:S04]  /*0080*/  SHF.R.S32.HI R3, RZ, 0x1f, R0 ;  /* 0x0000001fff037819 */ /* 0x000fc80000011400 */
[----:B------:R-:W-:-:S04]  /*0090*/  LEA.HI R3, R3, R0, RZ, 0x4 ;  /* 0x0000000003037211 */ /* 0x000fc800078f20ff */
[----:B------:R-:W-:-:S05]  /*00a0*/  SHF.R.S32.HI R3, RZ, 0x4, R3 ;  /* 0x00000004ff037819 */ /* 0x000fca0000011403 */
[----:B------:R-:W-:Y:S01]  /*00b0*/  IMAD.SHL.U32 R4, R3, 0x8, RZ ;  /* 0x0000000803047824 */ /* 0x000fe200078e00ff */
[----:B0-----:R-:W-:-:S04]  /*00c0*/  IABS R8, R5 ;  /* 0x0000000500087213 */ /* 0x001fc80000000000 */
[-C--:B------:R-:W-:Y:S02]  /*00d0*/  IABS R7, R4.reuse ;  /* 0x0000000400077213 */ /* 0x080fe40000000000 */
[----:B------:R-:W-:Y:S02]  /*00e0*/  IABS R10, R4 ;  /* 0x00000004000a7213 */ /* 0x000fe40000000000 */
[----:B------:R-:W0:Y:S01]  /*00f0*/  I2F.RP R0, R7 ;  /* 0x0000000700007306 */ /* 0x000e220000209400 */
[----:B-1----:R-:W-:-:S07]  /*0100*/  LOP3.LUT R12, R99, 0x1f, RZ, 0xc0, !PT ;  /* 0x0000001f630c7812 */ /* 0x002fce00078ec0ff */
[----:B0-----:R-:W0:Y:S02]  /*0110*/  MUFU.RCP R0, R0 ;  /* 0x0000000000007308 */ /* 0x001e240000001000 */
[----:B0-----:R-:W-:Y:S01]  /*0120*/  IADD3 R2, R0, 0xffffffe, RZ ;  /* 0x0ffffffe00027810 */ /* 0x001fe20007ffe0ff */
[----:B------:R-:W-:-:S05]  /*0130*/  IMAD.MOV R0, RZ, RZ, -R10 ;  /* 0x000000ffff007224 */ /* 0x000fca00078e0a0a */
[----:B------:R0:W1:Y:S02]  /*0140*/  F2I.FTZ.U32.TRUNC.NTZ R3, R2 ;  /* 0x0000000200037305 */ /* 0x000064000021f000 */
[----:B0-----:R-:W-:Y:S02]  /*0150*/  IMAD.MOV.U32 R2, RZ, RZ, RZ ;  /* 0x000000ffff027224 */ /* 0x001fe400078e00ff */
[----:B-1----:R-:W-:-:S04]  /*0160*/  IMAD.MOV R6, RZ, RZ, -R3 ;  /* 0x000000ffff067224 */ /* 0x002fc800078e0a03 */
[----:B------:R-:W-:Y:S02]  /*0170*/  IMAD R9, R6, R7, RZ ;  /* 0x0000000706097224 */ /* 0x000fe400078e02ff */
[----:B------:R-:W-:Y:S02]  /*0180*/  IMAD.MOV.U32 R6, RZ, RZ, R8 ;  /* 0x000000ffff067224 */ /* 0x000fe400078e0008 */
[----:B------:R-:W-:-:S06]  /*0190*/  IMAD.HI.U32 R3, R3, R9, R2 ;  /* 0x0000000903037227 */ /* 0x000fcc00078e0002 */
[----:B------:R-:W-:-:S04]  /*01a0*/  IMAD.HI.U32 R3, R3, R6, RZ ;  /* 0x0000000603037227 */ /* 0x000fc800078e00ff */
[----:B------:R-:W-:-:S05]  /*01b0*/  IMAD R0, R3, R0, R6 ;  /* 0x0000000003007224 */ /* 0x000fca00078e0206 */
[----:B------:R-:W-:-:S13]  /*01c0*/  ISETP.GT.U32.AND P1, PT, R7, R0, PT ;  /* 0x000000000700720c */ /* 0x000fda0003f24070 */
[----:B------:R-:W-:Y:S01]  /*01d0*/  @!P1 IMAD.IADD R0, R0, 0x1, -R7 ;  /* 0x0000000100009824 */ /* 0x000fe200078e0a07 */
[----:B------:R-:W-:Y:S02]  /*01e0*/  @!P1 IADD3 R3, R3, 0x1, RZ ;  /* 0x0000000103039810 */ /* 0x000fe40007ffe0ff */
[----:B------:R-:W-:Y:S02]  /*01f0*/  ISETP.NE.AND P1, PT, R4, RZ, PT ;  /* 0x000000ff0400720c */ /* 0x000fe40003f25270 */
[----:B------:R-:W-:Y:S02]  /*0200*/  ISETP.GE.U32.AND P0, PT, R0, R7, PT ;  /* 0x000000070000720c */ /* 0x000fe40003f06070 */
[----:B------:R-:W-:-:S04]  /*0210*/  LOP3.LUT R0, R5, R4, RZ, 0x3c, !PT ;  /* 0x0000000405007212 */ /* 0x000fc800078e3cff */
[----:B------:R-:W-:Y:S01]  /*0220*/  ISETP.GE.AND P2, PT, R0, RZ, PT ;  /* 0x000000ff0000720c */ /* 0x000fe20003f46270 */
[----:B------:R-:W-:-:S05]  /*0230*/  IMAD.MOV.U32 R0, RZ, RZ, 0x1f ;  /* 0x0000001fff007424 */ /* 0x000fca00078e00ff */
[----:B------:R-:W-:Y:S02]  /*0240*/  IADD3 R0, R0, c[0x0][0x178], RZ ;  /* 0x00005e0000007a10 */ /* 0x000fe40007ffe0ff */
[----:B------:R-:W-:-:S05]  /*0250*/  @P0 IADD3 R3, R3, 0x1, RZ ;  /* 0x0000000103030810 */ /* 0x000fca0007ffe0ff */
[----:B------:R-:W-:Y:S01]  /*0260*/  IMAD.MOV.U32 R2, RZ, RZ, R3 ;  /* 0x000000ffff027224 */ /* 0x000fe200078e0003 */
[----:B------:R-:W-:-:S03]  /*0270*/  SHF.R.S32.HI R3, RZ, 0x1f, R0 ;  /* 0x0000001fff037819 */ /* 0x000fc60000011400 */
[----:B------:R-:W-:Y:S01]  /*0280*/  @!P2 IMAD.MOV R2, RZ, RZ, -R2 ;  /* 0x000000ffff02a224 */ /* 0x000fe200078e0a02 */
[----:B------:R-:W-:Y:S02]  /*0290*/  @!P1 LOP3.LUT R2, RZ, R4, RZ, 0x33, !PT ;  /* 0x00000004ff029212 */ /* 0x000fe400078e33ff */
[----:B------:R-:W-:-:S03]  /*02a0*/  LEA.HI R3, R3, R0, RZ, 0x5 ;  /* 0x0000000003037211 */ /* 0x000fc600078f28ff */
[----:B------:R-:W-:Y:S02]  /*02b0*/  IMAD.SHL.U32 R6, R2, 0x8, RZ ;  /* 0x0000000802067824 */ /* 0x000fe400078e00ff */
[----:B------:R-:W-:-:S03]  /*02c0*/  IMAD.MOV R2, RZ, RZ, -R2 ;  /* 0x000000ffff027224 */ /* 0x000fc600078e0a02 */
[----:B------:R-:W-:Y:S01]  /*02d0*/  LEA.HI.SX32 R3, R3, -R6, 0x1b ;  /* 0x8000000603037211 */ /* 0x000fe200078fdaff */
[----:B------:R-:W-:-:S03]  /*02e0*/  IMAD R4, R4, R2, R5 ;  /* 0x0000000204047224 */ /* 0x000fc600078e0205 */
[----:B------:R-:W-:Y:S02]  /*02f0*/  IMNMX R11, R3, 0x8, PT ;  /* 0x00000008030b7817 */ /* 0x000fe40003800200 */
[----:B------:R-:W-:Y:S02]  /*0300*/  IABS R9, R4 ;  /* 0x0000000400097213 */ /* 0x000fe40000000000 */
[----:B------:R-:W-:-:S04]  /*0310*/  IABS R7, R11 ;  /* 0x0000000b00077213 */ /* 0x000fc80000000000 */
[----:B------:R-:W0:Y:S08]  /*0320*/  I2F.RP R0, R7 ;  /* 0x0000000700007306 */ /* 0x000e300000209400 */
[----:B0-----:R-:W0:Y:S02]  /*0330*/  MUFU.RCP R0, R0 ;  /* 0x0000000000007308 */ /* 0x001e240000001000 */
[----:B0-----:R-:W-:-:S06]  /*0340*/  IADD3 R3, R0, 0xffffffe, RZ ;  /* 0x0ffffffe00037810 */ /* 0x001fcc0007ffe0ff */
[----:B------:R-:W0:Y:S02]  /*0350*/  F2I.FTZ.U32.TRUNC.NTZ R3, R3 ;  /* 0x0000000300037305 */ /* 0x000e24000021f000 */
[----:B0-----:R-:W-:-:S04]  /*0360*/  IMAD.MOV R8, RZ, RZ, -R3 ;  /* 0x000000ffff087224 */ /* 0x001fc800078e0a03 */
[----:B------:R-:W-:Y:S01]  /*0370*/  IMAD.MOV.U32 R2, RZ, RZ, R8 ;  /* 0x000000ffff027224 */ /* 0x000fe200078e0008 */
[----:B------:R-:W-:-:S03]  /*0380*/  IABS R8, R11 ;  /* 0x0000000b00087213 */ /* 0x000fc60000000000 */
[----:B------:R-:W-:Y:S02]  /*0390*/  IMAD R5, R2, R7, RZ ;  /* 0x0000000702057224 */ /* 0x000fe400078e02ff */
[----:B------:R-:W-:Y:S02]  /*03a0*/  IMAD.MOV.U32 R2, RZ, RZ, RZ ;  /* 0x000000ffff027224 */ /* 0x000fe400078e00ff */
[----:B------:R-:W-:Y:S01]  /*03b0*/  IMAD.MOV R0, RZ, RZ, -R8 ;  /* 0x000000ffff007224 */ /* 0x000fe200078e0a08 */
[----:B------:R-:W-:Y:S01]  /*03c0*/  SHF.R.U32.HI R8, RZ, 0x5, R99 ;  /* 0x00000005ff087819 */ /* 0x000fe20000011663 */
[----:B------:R-:W-:-:S03]  /*03d0*/  IMAD.HI.U32 R2, R3, R5, R2 ;  /* 0x0000000503027227 */ /* 0x000fc600078e0002 */
[----:B------:R-:W-:-:S03]  /*03e0*/  SGXT.U32 R8, R8, 0x2 ;  /* 0x000000020808781a */ /* 0x000fc60000000000 */
        /* <DEDUP_REMOVED lines=8> */
[----:B------:R-:W-:-:S07]  /*0470*/  ISETP.GE.AND P2, PT, R0, RZ, PT ;  /* 0x000000ff0000720c */ /* 0x000fce0003f46270 */
[----:B------:R-:W-:Y:S02]  /*0480*/  @P0 IADD3 R2, R2, 0x1, RZ ;  /* 0x0000000102020810 */ /* 0x000fe40007ffe0ff */
[----:B------:R-:W-:-:S04]  /*0490*/  ISETP.GT.AND P0, PT, R25, 0xff, PT ;  /* 0x000000ff1900780c */ /* 0x000fc80003f04270 */
[----:B------:R-:W-:Y:S01]  /*04a0*/  @!P2 IMAD.MOV R2, RZ, RZ, -R2 ;  /* 0x000000ffff02a224 */ /* 0x000fe200078e0a02 */
[----:B------:R-:W-:-:S05]  /*04b0*/  @!P1 LOP3.LUT R2, RZ, R11, RZ, 0x33, !PT ;  /* 0x0000000bff029212 */ /* 0x000fca00078e33ff */
[----:B------:R-:W-:Y:S02]  /*04c0*/  IMAD.MOV R0, RZ, RZ, -R2 ;  /* 0x000000ffff007224 */ /* 0x000fe400078e0a02 */
[----:B------:R-:W-:Y:S01]  /*04d0*/  IMAD.SHL.U32 R5, R2, 0x10, RZ ;  /* 0x0000001002057824 */ /* 0x000fe200078e00ff */
[----:B------:R-:W-:Y:S01]  /*04e0*/  @!P0 LOP3.LUT R7, R99, 0x40, RZ, 0xc0, !PT ;  /* 0x0000004063078812 */ /* 0x000fe200078ec0ff */
[----:B------:R-:W-:Y:S02]  /*04f0*/  IMAD R0, R11, R0, R4 ;  /* 0x000000000b007224 */ /* 0x000fe400078e0204 */
[----:B------:R-:W-:Y:S01]  /*0500*/  @!P0 IMAD.MOV.U32 R108, RZ, RZ, RZ ;  /* 0x000000ffff6c8224 */ /* 0x000fe200078e00ff */
[----:B------:R-:W-:Y:S01]  /*0510*/  @!P0 SHF.R.U32.HI R210, RZ, 0x1, R7 ;  /* 0x00000001ffd28819 */ /* 0x000fe20000011607 */
[----:B------:R-:W-:Y:S02]  /*0520*/  IMAD.IADD R0, R6, 0x1, R0 ;  /* 0x0000000106007824 */ /* 0x000fe400078e0200 */
[----:B------:R-:W-:-:S02]  /*0530*/  @!P0 IMAD.SHL.U32 R6, R99, 0x20, RZ ;  /* 0x0000002063068824 */ /* 0x000fc400078e00ff */
[----:B------:R-:W-:Y:S02]  /*0540*/  @!P0 IMAD.MOV.U32 R110, RZ, RZ, RZ ;  /* 0x000000ffff6e8224 */ /* 0x000fe400078e00ff */
[----:B------:R-:W-:Y:S01]  /*0550*/  IMAD R4, R0, 0x20, R12 ;  /* 0x0000002000047824 */ /* 0x000fe200078e020c */
[----:B------:R-:W-:Y:S05]  /*0560*/  @!P0 BRA `(.L_x_0) ;  /* 0x0000427000008947 */ /* 0x000fea0003800000 */
[----:B------:R-:W-:Y:S01]  /*0570*/  IABS R27, c[0x0][0x17c] ;  /* 0x00005f00001b7a13 */ /* 0x000fe20000000000 */
[----:B------:R-:W-:Y:S01]  /*0580*/  CS2R R108, SRZ ;  /* 0x00000000006c7805 */ /* 0x000fe2000001ff00 */
[C---:B------:R-:W-:Y:S01]  /*0590*/  IADD3 R9, R5.reuse, 0xe, RZ ;  /* 0x0000000e05097810 */ /* 0x040fe20007ffe0ff */
[----:B------:R-:W-:Y:S01]  /*05a0*/  CS2R R110, SRZ ;  /* 0x00000000006e7805 */ /* 0x000fe2000001ff00 */
[----:B------:R-:W0:Y:S01]  /*05b0*/  I2F.RP R6, R27 ;  /* 0x0000001b00067306 */ /* 0x000e220000209400 */
[----:B------:R-:W-:Y:S01]  /*05c0*/  IADD3 R10, R5, 0xc, RZ ;  /* 0x0000000c050a7810 */ /* 0x000fe20007ffe0ff */
[----:B------:R-:W-:Y:S01]  /*05d0*/  ULDC UR6, c[0x0][0x18c] ;  /* 0x0000630000067ab9 */ /* 0x000fe20000000800 */
[----:B------:R-:W-:Y:S01]  /*05e0*/  IABS R14, R9 ;  /* 0x00000009000e7213 */ /* 0x000fe20000000000 */
[----:B------:R-:W-:Y:S01]  /*05f0*/  ULDC UR7, c[0x0][0x180] ;  /* 0x0000600000077ab9 */ /* 0x000fe20000000800 */
[----:B------:R-:W-:Y:S01]  /*0600*/  IABS R18, R10 ;  /* 0x0000000a00127213 */ /* 0x000fe20000000000 */
[----:B------:R-:W-:Y:S01]  /*0610*/  USHF.L.U32 UR6, UR6, 0x8, URZ ;  /* 0x0000000806067899 */ /* 0x000fe2000800063f */
[----:B------:R-:W-:Y:S01]  /*0620*/  ISETP.GE.AND P3, PT, R9, RZ, PT ;  /* 0x000000ff0900720c */ /* 0x000fe20003f66270 */
[----:B------:R-:W-:Y:S01]  /*0630*/  ULDC.64 UR4, c[0x0][0x168] ;  /* 0x00005a0000047ab9 */ /* 0x000fe20000000a00 */
[----:B------:R-:W-:-:S02]  /*0640*/  IADD3 R30, R5, 0x8, RZ ;  /* 0x00000008051e7810 */ /* 0x000fc40007ffe0ff */
[C---:B------:R-:W-:Y:S02]  /*0650*/  IADD3 R15, R5.reuse, 0xa, RZ ;  /* 0x0000000a050f7810 */ /* 0x040fe40007ffe0ff */
[----:B------:R-:W-:Y:S02]  /*0660*/  IABS R20, R30 ;  /* 0x0000001e00147213 */ /* 0x000fe40000000000 */
[C---:B------:R-:W-:Y:S01]  /*0670*/  IADD3 R29, R5.reuse, 0x9, RZ ;  /* 0x00000009051d7810 */ /* 0x040fe20007ffe0ff */
[----:B0-----:R-:W0:Y:S01]  /*0680*/  MUFU.RCP R6, R6 ;  /* 0x0000000600067308 */ /* 0x001e220000001000 */
[----:B------:R-:W-:Y:S02]  /*0690*/  IADD3 R32, R5, 0x7, RZ ;  /* 0x0000000705207810 */ /* 0x000fe40007ffe0ff */
[----:B------:R-:W-:Y:S02]  /*06a0*/  ISETP.GE.AND P1, PT, R10, RZ, PT ;  /* 0x000000ff0a00720c */ /* 0x000fe40003f26270 */
[----:B------:R-:W-:-:S02]  /*06b0*/  IABS R22, R32 ;  /* 0x0000002000167213 */ /* 0x000fc40000000000 */
[C---:B------:R-:W-:Y:S02]  /*06c0*/  IADD3 R33, R5.reuse, 0x6, RZ ;  /* 0x0000000605217810 */ /* 0x040fe40007ffe0ff */
[C---:B------:R-:W-:Y:S02]  /*06d0*/  IADD3 R34, R5.reuse, 0x5, RZ ;  /* 0x0000000505227810 */ /* 0x040fe40007ffe0ff */
[C---:B------:R-:W-:Y:S02]  /*06e0*/  IADD3 R36, R5.reuse, 0x3, RZ ;  /* 0x0000000305247810 */ /* 0x040fe40007ffe0ff */
[----:B------:R-:W-:Y:S02]  /*06f0*/  IADD3 R35, R5, 0x4, RZ ;  /* 0x0000000405237810 */ /* 0x000fe40007ffe0ff */
[----:B------:R-:W-:Y:S02]  /*0700*/  IABS R26, R36 ;  /* 0x00000024001a7213 */ /* 0x000fe40000000000 */
[----:B0-----:R-:W-:-:S02]  /*0710*/  IADD3 R2, R6, 0xffffffe, RZ ;  /* 0x0ffffffe06027810 */ /* 0x001fc40007ffe0ff */
[----:B------:R-:W-:Y:S02]  /*0720*/  IABS R24, R35 ;  /* 0x0000002300187213 */ /* 0x000fe40000000000 */
[----:B------:R0:W1:Y:S01]  /*0730*/  F2I.FTZ.U32.TRUNC.NTZ R3, R2 ;  /* 0x0000000200037305 */ /* 0x000062000021f000 */
[----:B------:R-:W-:Y:S02]  /*0740*/  IABS R31, c[0x0][0x178] ;  /* 0x00005e00001f7a13 */ /* 0x000fe40000000000 */
[C---:B------:R-:W-:Y:S02]  /*0750*/  IADD3 R37, R5.reuse, 0x2, RZ ;  /* 0x0000000205257810 */ /* 0x040fe40007ffe0ff */
[----:B------:R-:W-:Y:S02]  /*0760*/  IADD3 R38, R5, 0x1, RZ ;  /* 0x0000000105267810 */ /* 0x000fe40007ffe0ff */
[----:B------:R-:W-:Y:S01]  /*0770*/  IABS R28, R37 ;  /* 0x00000025001c7213 */ /* 0x000fe20000000000 */
[----:B0-----:R-:W-:Y:S01]  /*0780*/  IMAD.MOV.U32 R2, RZ, RZ, RZ ;  /* 0x000000ffff027224 */ /* 0x001fe200078e00ff */
[----:B------:R-:W-:-:S02]  /*0790*/  IABS R90, R4 ;  /* 0x00000004005a7213 */ /* 0x000fc40000000000 */
[C---:B------:R-:W-:Y:S02]  /*07a0*/  LOP3.LUT R91, R99.reuse, 0x7f, RZ, 0xc0, !PT ;  /* 0x0000007f635b7812 */ /* 0x040fe400078ec0ff */
[----:B------:R-:W-:Y:S01]  /*07b0*/  LEA.HI R92, R99, 0x1c, RZ, 0x1b ;  /* 0x0000001c635c7811 */ /* 0x000fe200078fd8ff */
[--C-:B-1----:R-:W-:Y:S01]  /*07c0*/  IMAD.MOV R0, RZ, RZ, -R3.reuse ;  /* 0x000000ffff007224 */ /* 0x102fe200078e0a03 */
[C---:B------:R-:W-:Y:S01]  /*07d0*/  LOP3.LUT R220, R91.reuse, 0x80, RZ, 0xfc, !PT ;  /* 0x000000805bdc7812 */ /* 0x040fe200078efcff */
[----:B------:R-:W-:Y:S01]  /*07e0*/  IMAD R88, R91, c[0x0][0x18c], RZ ;  /* 0x000063005b587a24 */ /* 0x000fe200078e02ff */
[----:B------:R-:W-:Y:S01]  /*07f0*/  LEA.HI R93, R99, 0x3c, RZ, 0x1b ;  /* 0x0000003c635d7811 */ /* 0x000fe200078fd8ff */
[----:B------:R-:W-:Y:S01]  /*0800*/  IMAD R7, R0, R27, RZ ;  /* 0x0000001b00077224 */ /* 0x000fe200078e02ff */
[----:B------:R-:W-:Y:S01]  /*0810*/  IADD3 R0, R5, 0xf, RZ ;  /* 0x0000000f05007810 */ /* 0x000fe20007ffe0ff */
[----:B------:R-:W-:Y:S01]  /*0820*/  IMAD R56, R220, c[0x0][0x18c], RZ ;  /* 0x00006300dc387a24 */ /* 0x000fe200078e02ff */
[----:B------:R-:W-:Y:S01]  /*0830*/  LOP3.LUT R113, R8, 0xb4, RZ, 0xfc, !PT ;  /* 0x000000b408717812 */ /* 0x000fe200078efcff */
[----:B------:R-:W-:Y:S01]  /*0840*/  IMAD.HI.U32 R7, R3, R7, R2 ;  /* 0x0000000703077227 */ /* 0x000fe200078e0002 */
[----:B------:R-:W-:-:S02]  /*0850*/  IABS R12, R0 ;  /* 0x00000000000c7213 */ /* 0x000fc40000000000 */
[----:B------:R-:W-:Y:S01]  /*0860*/  ISETP.GE.AND P5, PT, R0, RZ, PT ;  /* 0x000000ff0000720c */ /* 0x000fe20003fa6270 */
[----:B------:R-:W-:Y:S01]  /*0870*/  IMAD.WIDE R88, R88, 0x2, RZ ;  /* 0x0000000258587825 */ /* 0x000fe200078e02ff */
[----:B------:R-:W-:Y:S02]  /*0880*/  IADD3 R3, R5, 0xd, RZ ;  /* 0x0000000d05037810 */ /* 0x000fe40007ffe0ff */
[C---:B------:R-:W-:Y:S01]  /*0890*/  LOP3.LUT R116, R8.reuse, 0xa8, RZ, 0xfc, !PT ;  /* 0x000000a808747812 */ /* 0x040fe200078efcff */
[----:B------:R-:W-:Y:S01]  /*08a0*/  IMAD.HI.U32 R0, R7, R12, RZ ;  /* 0x0000000c07007227 */ /* 0x000fe200078e00ff */
[----:B------:R-:W-:Y:S02]  /*08b0*/  IABS R16, R3 ;  /* 0x0000000300107213 */ /* 0x000fe40000000000 */
[----:B------:R-:W-:Y:S01]  /*08c0*/  ISETP.GE.AND P2, PT, R3, RZ, PT ;  /* 0x000000ff0300720c */ /* 0x000fe20003f46270 */
[----:B------:R-:W-:Y:S01]  /*08d0*/  IMAD.HI.U32 R2, R7, R14, RZ ;  /* 0x0000000e07027227 */ /* 0x000fe200078e00ff */
[----:B------:R-:W-:-:S02]  /*08e0*/  LOP3.LUT R119, R8, 0x98, RZ, 0xfc, !PT ;  /* 0x0000009808777812 */ /* 0x000fc400078efcff */
[C---:B------:R-:W-:Y:S01]  /*08f0*/  LOP3.LUT R122, R8.reuse, 0x8c, RZ, 0xfc, !PT ;  /* 0x0000008c087a7812 */ /* 0x040fe200078efcff */
[----:B------:R-:W-:Y:S01]  /*0900*/  IMAD.MOV R0, RZ, RZ, -R0 ;  /* 0x000000ffff007224 */ /* 0x000fe200078e0a00 */
[C---:B------:R-:W-:Y:S01]  /*0910*/  LOP3.LUT R125, R8.reuse, 0x80, RZ, 0xfc, !PT ;  /* 0x00000080087d7812 */ /* 0x040fe200078efcff */
[----:B------:R-:W-:Y:S01]  /*0920*/  IMAD.MOV R3, RZ, RZ, -R2 ;  /* 0x000000ffff037224 */ /* 0x000fe200078e0a02 */
[C---:B------:R-:W-:Y:S01]  /*0930*/  LOP3.LUT R114, R8.reuse, 0xb0, RZ, 0xfc, !PT ;  /* 0x000000b008727812 */ /* 0x040fe200078efcff */
[----:B------:R-:W-:Y:S01]  /*0940*/  IMAD R2, R27, R0, R12 ;  /* 0x000000001b027224 */ /* 0x000fe200078e020c */
[----:B------:R-:W-:Y:S01]  /*0950*/  IADD3 R0, R5, 0xb, RZ ;  /* 0x0000000b05007810 */ /* 0x000fe20007ffe0ff */
[----:B------:R-:W-:Y:S01]  /*0960*/  IMAD R3, R27, R3, R14 ;  /* 0x000000031b037224 */ /* 0x000fe200078e020e */
[----:B------:R-:W-:Y:S01]  /*0970*/  LOP3.LUT R128, R8, 0x70, RZ, 0xfc, !PT ;  /* 0x0000007008807812 */ /* 0x000fe200078efcff */
[----:B------:R-:W-:Y:S01]  /*0980*/  IMAD.HI.U32 R6, R7, R16, RZ ;  /* 0x0000001007067227 */ /* 0x000fe200078e00ff */
[----:B------:R-:W-:-:S02]  /*0990*/  ISETP.GT.U32.AND P6, PT, R27, R2, PT ;  /* 0x000000021b00720c */ /* 0x000fc40003fc4070 */
[----:B------:R-:W-:Y:S01]  /*09a0*/  ISETP.GT.U32.AND P4, PT, R27, R3, PT ;  /* 0x000000031b00720c */ /* 0x000fe20003f84070 */
[----:B------:R-:W-:Y:S01]  /*09b0*/  IMAD.MOV R6, RZ, RZ, -R6 ;  /* 0x000000ffff067224 */ /* 0x000fe200078e0a06 */
[----:B------:R-:W-:Y:S01]  /*09c0*/  IABS R14, R0 ;  /* 0x00000000000e7213 */ /* 0x000fe20000000000 */
[----:B------:R-:W-:Y:S01]  /*09d0*/  IMAD.HI.U32 R9, R7, R18, RZ ;  /* 0x0000001207097227 */ /* 0x000fe200078e00ff */
[----:B------:R-:W-:Y:S02]  /*09e0*/  ISETP.GE.AND P0, PT, R0, RZ, PT ;  /* 0x000000ff0000720c */ /* 0x000fe40003f06270 */
[C---:B------:R-:W-:Y:S01]  /*09f0*/  LOP3.LUT R117, R8.reuse, 0xa4, RZ, 0xfc, !PT ;  /* 0x000000a408757812 */ /* 0x040fe200078efcff */
[----:B------:R-:W-:Y:S01]  /*0a00*/  IMAD R6, R27, R6, R16 ;  /* 0x000000061b067224 */ /* 0x000fe200078e0210 */
[----:B------:R-:W-:Y:S01]  /*0a10*/  IABS R16, R15 ;  /* 0x0000000f00107213 */ /* 0x000fe20000000000 */
[----:B------:R-:W-:Y:S01]  /*0a20*/  IMAD.MOV R9, RZ, RZ, -R9 ;  /* 0x000000ffff097224 */ /* 0x000fe200078e0a09 */
[----:B------:R-:W-:Y:S01]  /*0a30*/  LOP3.LUT R120, R8, 0x94, RZ, 0xfc, !PT ;  /* 0x0000009408787812 */ /* 0x000fe200078efcff */
[----:B------:R-:W-:Y:S01]  /*0a40*/  @!P6 IMAD.IADD R2, R2, 0x1, -R27 ;  /* 0x000000010202e824 */ /* 0x000fe200078e0a1b */
[C---:B------:R-:W-:Y:S01]  /*0a50*/  LOP3.LUT R115, R8.reuse, 0xac, RZ, 0xfc, !PT ;  /* 0x000000ac08737812 */ /* 0x040fe200078efcff */
[----:B------:R-:W-:Y:S01]  /*0a60*/  IMAD.HI.U32 R0, R7, R14, RZ ;  /* 0x0000000e07007227 */ /* 0x000fe200078e00ff */
[----:B------:R-:W-:-:S02]  /*0a70*/  LOP3.LUT R123, R8, 0x88, RZ, 0xfc, !PT ;  /* 0x00000088087b7812 */ /* 0x000fc400078efcff */
[----:B------:R-:W-:Y:S01]  /*0a80*/  ISETP.GT.U32.AND P6, PT, R27, R2, PT ;  /* 0x000000021b00720c */ /* 0x000fe20003fc4070 */
[--C-:B------:R-:W-:Y:S01]  /*0a90*/  @!P4 IMAD.IADD R3, R3, 0x1, -R27.reuse ;  /* 0x000000010303c824 */ /* 0x100fe200078e0a1b */
[C---:B------:R-:W-:Y:S01]  /*0aa0*/  LOP3.LUT R118, R8.reuse, 0xa0, RZ, 0xfc, !PT ;  /* 0x000000a008767812 */ /* 0x040fe200078efcff */
[----:B------:R-:W-:Y:S01]  /*0ab0*/  IMAD R10, R27, R9, R18 ;  /* 0x000000091b0a7224 */ /* 0x000fe200078e0212 */
[----:B------:R-:W-:Y:S01]  /*0ac0*/  IABS R18, R29 ;  /* 0x0000001d00127213 */ /* 0x000fe20000000000 */
[----:B------:R-:W-:Y:S01]  /*0ad0*/  IMAD.HI.U32 R12, R7, R20, RZ ;  /* 0x00000014070c7227 */ /* 0x000fe200078e00ff */
[----:B------:R-:W-:Y:S02]  /*0ae0*/  ISETP.GT.U32.AND P4, PT, R27, R3, PT ;  /* 0x000000031b00720c */ /* 0x000fe40003f84070 */
[C---:B------:R-:W-:Y:S01]  /*0af0*/  LOP3.LUT R126, R8.reuse, 0x78, RZ, 0xfc, !PT ;  /* 0x00000078087e7812 */ /* 0x040fe200078efcff */
[----:B------:R-:W-:Y:S01]  /*0b00*/  IMAD.MOV R13, RZ, RZ, -R0 ;  /* 0x000000ffff0d7224 */ /* 0x000fe200078e0a00 */
[----:B------:R-:W-:Y:S01]  /*0b10*/  LOP3.LUT R121, R8, 0x90, RZ, 0xfc, !PT ;  /* 0x0000009008797812 */ /* 0x000fe200078efcff */
[----:B------:R-:W-:Y:S01]  /*0b20*/  IMAD.MOV R17, RZ, RZ, -R12 ;  /* 0x000000ffff117224 */ /* 0x000fe200078e0a0c */
[----:B------:R-:W-:Y:S01]  /*0b30*/  LEA.HI R94, R99, 0x5c, RZ, 0x1b ;  /* 0x0000005c635e7811 */ /* 0x000fe200078fd8ff */
[----:B------:R-:W-:Y:S01]  /*0b40*/  @!P6 IMAD.IADD R2, R2, 0x1, -R27 ;  /* 0x000000010202e824 */ /* 0x000fe200078e0a1b */
[----:B------:R-:W-:Y:S01]  /*0b50*/  ISETP.GT.U32.AND P6, PT, R27, R6, PT ;  /* 0x000000061b00720c */ /* 0x000fe20003fc4070 */
[----:B------:R-:W-:Y:S01]  /*0b60*/  IMAD.HI.U32 R9, R7, R16, RZ ;  /* 0x0000001007097227 */ /* 0x000fe200078e00ff */
[----:B------:R-:W-:-:S02]  /*0b70*/  LOP3.LUT R129, R8, 0x6c, RZ, 0xfc, !PT ;  /* 0x0000006c08817812 */ /* 0x000fc400078efcff */
[----:B------:R-:W-:Y:S01]  /*0b80*/  LEA.HI R95, R99, 0x7c, RZ, 0x1b ;  /* 0x0000007c635f7811 */ /* 0x000fe200078fd8ff */
[----:B------:R-:W-:Y:S01]  /*0b90*/  IMAD R12, R27, R13, R14 ;  /* 0x0000000d1b0c7224 */ /* 0x000fe200078e020e */
[C---:B------:R-:W-:Y:S01]  /*0ba0*/  LOP3.LUT R124, R8.reuse, 0x84, RZ, 0xfc, !PT ;  /* 0x00000084087c7812 */ /* 0x040fe200078efcff */
[----:B------:R-:W-:Y:S01]  /*0bb0*/  IMAD.HI.U32 R11, R7, R18, RZ ;  /* 0x00000012070b7227 */ /* 0x000fe200078e00ff */
[C---:B------:R-:W-:Y:S02]  /*0bc0*/  LEA.HI R96, R99.reuse, 0x9c, RZ, 0x1b ;  /* 0x0000009c63607811 */ /* 0x040fe400078fd8ff */
[----:B------:R-:W-:Y:S01]  /*0bd0*/  LEA.HI R97, R99, 0xbc, RZ, 0x1b ;  /* 0x000000bc63617811 */ /* 0x000fe200078fd8ff */
[----:B------:R-:W-:Y:S01]  /*0be0*/  IMAD.HI.U32 R0, R7, R22, RZ ;  /* 0x0000001607007227 */ /* 0x000fe200078e00ff */
[----:B------:R-:W-:Y:S02]  /*0bf0*/  LEA.HI R98, R99, 0xdc, RZ, 0x1b ;  /* 0x000000dc63627811 */ /* 0x000fe400078fd8ff */
[C---:B------:R-:W-:Y:S01]  /*0c00*/  LOP3.LUT R209, R8.reuse, 0x4, RZ, 0xfc, !PT ;  /* 0x0000000408d17812 */ /* 0x040fe200078efcff */
[----:B------:R-:W-:Y:S01]  /*0c10*/  IMAD.MOV R9, RZ, RZ, -R9 ;  /* 0x000000ffff097224 */ /* 0x000fe200078e0a09 */
[----:B------:R-:W-:Y:S01]  /*0c20*/  LOP3.LUT R208, R8, 0x8, RZ, 0xfc, !PT ;  /* 0x0000000808d07812 */ /* 0x000fe200078efcff */
[----:B------:R-:W-:Y:S01]  /*0c30*/  @!P6 IMAD.IADD R6, R6, 0x1, -R27 ;  /* 0x000000010606e824 */ /* 0x000fe200078e0a1b */
[C---:B------:R-:W-:Y:S01]  /*0c40*/  ISETP.GT.U32.AND P6, PT, R27.reuse, R12, PT ;  /* 0x0000000c1b00720c */ /* 0x040fe20003fc4070 */
[----:B------:R-:W-:Y:S01]  /*0c50*/  IMAD.MOV R11, RZ, RZ, -R11 ;  /* 0x000000ffff0b7224 */ /* 0x000fe200078e0a0b */
[C---:B------:R-:W-:Y:S01]  /*0c60*/  LOP3.LUT R207, R8.reuse, 0xc, RZ, 0xfc, !PT ;  /* 0x0000000c08cf7812 */ /* 0x040fe200078efcff */
[----:B------:R-:W-:Y:S01]  /*0c70*/  IMAD.MOV R0, RZ, RZ, -R0 ;  /* 0x000000ffff007224 */ /* 0x000fe200078e0a00 */
[C---:B------:R-:W-:Y:S01]  /*0c80*/  LOP3.LUT R206, R8.reuse, 0x10, RZ, 0xfc, !PT ;  /* 0x0000001008ce7812 */ /* 0x040fe200078efcff */
[C---:B------:R-:W-:Y:S01]  /*0c90*/  IMAD R17, R27.reuse, R17, R20 ;  /* 0x000000111b117224 */ /* 0x040fe200078e0214 */
[----:B------:R-:W-:Y:S01]  /*0ca0*/  IABS R20, R33 ;  /* 0x0000002100147213 */ /* 0x000fe20000000000 */
[C---:B------:R-:W-:Y:S01]  /*0cb0*/  IMAD R14, R27.reuse, R9, R16 ;  /* 0x000000091b0e7224 */ /* 0x040fe200078e0210 */
[C---:B------:R-:W-:Y:S01]  /*0cc0*/  LOP3.LUT R205, R8.reuse, 0x14, RZ, 0xfc, !PT ;  /* 0x0000001408cd7812 */ /* 0x040fe200078efcff */
[C---:B------:R-:W-:Y:S01]  /*0cd0*/  IMAD R16, R27.reuse, R11, R18 ;  /* 0x0000000b1b107224 */ /* 0x040fe200078e0212 */
[C---:B------:R-:W-:Y:S01]  /*0ce0*/  LOP3.LUT R204, R8.reuse, 0x18, RZ, 0xfc, !PT ;  /* 0x0000001808cc7812 */ /* 0x040fe200078efcff */
[----:B------:R-:W-:Y:S01]  /*0cf0*/  IMAD R18, R27, R0, R22 ;  /* 0x000000001b127224 */ /* 0x000fe200078e0216 */
[----:B------:R-:W-:Y:S01]  /*0d00*/  IABS R22, R34 ;  /* 0x0000002200167213 */ /* 0x000fe20000000000 */
[----:B------:R-:W-:Y:S01]  /*0d10*/  IMAD.HI.U32 R9, R7, R20, RZ ;  /* 0x0000001407097227 */ /* 0x000fe200078e00ff */
[----:B------:R-:W0:Y:S01]  /*0d20*/  I2F.RP R0, R31 ;  /* 0x0000001f00007306 */ /* 0x000e220000209400 */
[----:B------:R-:W-:-:S02]  /*0d30*/  LOP3.LUT R203, R8, 0x20, RZ, 0xfc, !PT ;  /* 0x0000002008cb7812 */ /* 0x000fc400078efcff */
[----:B------:R-:W-:Y:S01]  /*0d40*/  @!P4 IMAD.IADD R3, R3, 0x1, -R27 ;  /* 0x000000010303c824 */ /* 0x000fe200078e0a1b */
[----:B------:R-:W-:Y:S01]  /*0d50*/  ISETP.GT.U32.AND P4, PT, R27, R10, PT ;  /* 0x0000000a1b00720c */ /* 0x000fe20003f84070 */
[----:B------:R-:W-:Y:S01]  /*0d60*/  IMAD.HI.U32 R11, R7, R22, RZ ;  /* 0x00000016070b7227 */ /* 0x000fe200078e00ff */
[C---:B------:R-:W-:Y:S02]  /*0d70*/  LOP3.LUT R201, R8.reuse, 0x24, RZ, 0xfc, !PT ;  /* 0x0000002408c97812 */ /* 0x040fe400078efcff */
[C---:B------:R-:W-:Y:S01]  /*0d80*/  LOP3.LUT R199, R8.reuse, 0x28, RZ, 0xfc, !PT ;  /* 0x0000002808c77812 */ /* 0x040fe200078efcff */
[----:B------:R-:W-:Y:S01]  /*0d90*/  IMAD.MOV R9, RZ, RZ, -R9 ;  /* 0x000000ffff097224 */ /* 0x000fe200078e0a09 */
[----:B------:R-:W-:Y:S01]  /*0da0*/  LOP3.LUT R197, R8, 0x2c, RZ, 0xfc, !PT ;  /* 0x0000002c08c57812 */ /* 0x000fe200078efcff */
[----:B------:R-:W-:Y:S01]  /*0db0*/  @!P6 IMAD.IADD R12, R12, 0x1, -R27 ;  /* 0x000000010c0ce824 */ /* 0x000fe200078e0a1b */
[C---:B------:R-:W-:Y:S01]  /*0dc0*/  LOP3.LUT R195, R8.reuse, 0x30, RZ, 0xfc, !PT ;  /* 0x0000003008c37812 */ /* 0x040fe200078efcff */
[----:B------:R-:W-:Y:S01]  /*0dd0*/  IMAD.MOV R11, RZ, RZ, -R11 ;  /* 0x000000ffff0b7224 */ /* 0x000fe200078e0a0b */
[C---:B------:R-:W-:Y:S01]  /*0de0*/  LOP3.LUT R193, R8.reuse, 0x34, RZ, 0xfc, !PT ;  /* 0x0000003408c17812 */ /* 0x040fe200078efcff */
[C---:B------:R-:W-:Y:S01]  /*0df0*/  IMAD R19, R27.reuse, R9, R20 ;  /* 0x000000091b137224 */ /* 0x040fe200078e0214 */
[----:B------:R-:W-:Y:S01]  /*0e00*/  ISETP.GT.U32.AND P6, PT, R27, R12, PT ;  /* 0x0000000c1b00720c */ /* 0x000fe20003fc4070 */
[----:B------:R-:W-:Y:S01]  /*0e10*/  IMAD.HI.U32 R9, R7, R26, RZ ;  /* 0x0000001a07097227 */ /* 0x000fe200078e00ff */
[----:B0-----:R-:W0:Y:S01]  /*0e20*/  MUFU.RCP R0, R0 ;  /* 0x0000000000007308 */ /* 0x001e220000001000 */
[----:B------:R-:W-:-:S02]  /*0e30*/  LOP3.LUT R191, R8, 0x38, RZ, 0xfc, !PT ;  /* 0x0000003808bf7812 */ /* 0x000fc400078efcff */
[C---:B------:R-:W-:Y:S01]  /*0e40*/  IMAD R20, R27.reuse, R11, R22 ;  /* 0x0000000b1b147224 */ /* 0x040fe200078e0216 */
[C---:B------:R-:W-:Y:S01]  /*0e50*/  LOP3.LUT R189, R8.reuse, 0x40, RZ, 0xfc, !PT ;  /* 0x0000004008bd7812 */ /* 0x040fe200078efcff */
[----:B------:R-:W-:Y:S01]  /*0e60*/  IMAD.MOV R22, RZ, RZ, -R9 ;  /* 0x000000ffff167224 */ /* 0x000fe200078e0a09 */
[C---:B------:R-:W-:Y:S01]  /*0e70*/  LOP3.LUT R187, R8.reuse, 0x44, RZ, 0xfc, !PT ;  /* 0x0000004408bb7812 */ /* 0x040fe200078efcff */
[----:B------:R-:W-:Y:S01]  /*0e80*/  IMAD.MOV.U32 R9, RZ, RZ, R2 ;  /* 0x000000ffff097224 */ /* 0x000fe200078e0002 */
[----:B------:R-:W-:Y:S01]  /*0e90*/  LOP3.LUT R137, R8, 0x48, RZ, 0xfc, !PT ;  /* 0x0000004808897812 */ /* 0x000fe200078efcff */
[----:B------:R-:W-:Y:S01]  /*0ea0*/  @!P4 IMAD.IADD R10, R10, 0x1, -R27 ;  /* 0x000000010a0ac824 */ /* 0x000fe200078e0a1b */
[C---:B------:R-:W-:Y:S01]  /*0eb0*/  ISETP.GT.U32.AND P4, PT, R27.reuse, R6, PT ;  /* 0x000000061b00720c */ /* 0x040fe20003f84070 */
[----:B------:R-:W-:Y:S01]  /*0ec0*/  IMAD.MOV.U32 R11, RZ, RZ, R3 ;  /* 0x000000ffff0b7224 */ /* 0x000fe200078e0003 */
[----:B------:R-:W-:Y:S01]  /*0ed0*/  LOP3.LUT R136, R8, 0x4c, RZ, 0xfc, !PT ;  /* 0x0000004c08887812 */ /* 0x000fe200078efcff */
[----:B------:R-:W-:Y:S01]  /*0ee0*/  @!P5 IMAD.MOV R9, RZ, RZ, -R9 ;  /* 0x000000ffff09d224 */ /* 0x000fe200078e0a09 */
[C---:B------:R-:W-:Y:S01]  /*0ef0*/  ISETP.GT.U32.AND P5, PT, R27.reuse, R10, PT ;  /* 0x0000000a1b00720c */ /* 0x040fe20003fa4070 */
[----:B------:R-:W-:Y:S01]  /*0f00*/  @!P3 IMAD.MOV R11, RZ, RZ, -R11 ;  /* 0x000000ffff0bb224 */ /* 0x000fe200078e0a0b */
[----:B------:R-:W-:Y:S01]  /*0f10*/  ISETP.GT.U32.AND P3, PT, R27, R14, PT ;  /* 0x0000000e1b00720c */ /* 0x000fe20003f64070 */
[----:B------:R-:W-:Y:S01]  /*0f20*/  IMAD.HI.U32 R13, R7, R24, RZ ;  /* 0x00000018070d7227 */ /* 0x000fe200078e00ff */
[----:B0-----:R-:W-:-:S02]  /*0f30*/  IADD3 R0, R0, 0xffffffe, RZ ;  /* 0x0ffffffe00007810 */ /* 0x001fc40007ffe0ff */
[----:B------:R-:W-:Y:S01]  /*0f40*/  LOP3.LUT R135, R8, 0x50, RZ, 0xfc, !PT ;  /* 0x0000005008877812 */ /* 0x000fe200078efcff */
[----:B------:R-:W-:Y:S01]  /*0f50*/  IMAD.MOV R13, RZ, RZ, -R13 ;  /* 0x000000ffff0d7224 */ /* 0x000fe200078e0a0d */
[----:B------:R-:W0:Y:S01]  /*0f60*/  F2I.FTZ.U32.TRUNC.NTZ R3, R0 ;  /* 0x0000000000037305 */ /* 0x000e22000021f000 */
[--C-:B------:R-:W-:Y:S01]  /*0f70*/  @!P6 IMAD.IADD R12, R12, 0x1, -R27.reuse ;  /* 0x000000010c0ce824 */ /* 0x100fe200078e0a1b */
[C---:B------:R-:W-:Y:S01]  /*0f80*/  ISETP.GT.U32.AND P6, PT, R27.reuse, R18, PT ;  /* 0x000000121b00720c */ /* 0x040fe20003fc4070 */
[C---:B------:R-:W-:Y:S01]  /*0f90*/  IMAD R21, R27.reuse, R13, R24 ;  /* 0x0000000d1b157224 */ /* 0x040fe200078e0218 */
[----:B------:R-:W-:Y:S01]  /*0fa0*/  IABS R24, R38 ;  /* 0x0000002600187213 */ /* 0x000fe20000000000 */
[----:B------:R-:W-:Y:S01]  /*0fb0*/  @!P4 IMAD.IADD R6, R6, 0x1, -R27 ;  /* 0x000000010606c824 */ /* 0x000fe200078e0a1b */
[----:B------:R-:W-:Y:S01]  /*0fc0*/  ISETP.GT.U32.AND P4, PT, R27, R16, PT ;  /* 0x000000101b00720c */ /* 0x000fe20003f84070 */
[----:B------:R-:W-:Y:S01]  /*0fd0*/  IMAD.HI.U32 R13, R7, R28, RZ ;  /* 0x0000001c070d7227 */ /* 0x000fe200078e00ff */
[----:B------:R-:W-:-:S02]  /*0fe0*/  LOP3.LUT R134, R8, 0x54, RZ, 0xfc, !PT ;  /* 0x0000005408867812 */ /* 0x000fc400078efcff */
[----:B------:R-:W-:Y:S01]  /*0ff0*/  LOP3.LUT R133, R8, 0x58, RZ, 0xfc, !PT ;  /* 0x0000005808857812 */ /* 0x000fe200078efcff */
[--C-:B------:R-:W-:Y:S01]  /*1000*/  @!P5 IMAD.IADD R10, R10, 0x1, -R27.reuse ;  /* 0x000000010a0ad824 */ /* 0x100fe200078e0a1b */
[C---:B------:R-:W-:Y:S01]  /*1010*/  ISETP.GT.U32.AND P5, PT, R27.reuse, R17, PT ;  /* 0x000000111b00720c */ /* 0x040fe20003fa4070 */
[----:B------:R-:W-:Y:S01]  /*1020*/  @!P3 IMAD.IADD R14, R14, 0x1, -R27 ;  /* 0x000000010e0eb824 */ /* 0x000fe200078e0a1b */
[C---:B------:R-:W-:Y:S01]  /*1030*/  ISETP.GT.U32.AND P3, PT, R27.reuse, R19, PT ;  /* 0x000000131b00720c */ /* 0x040fe20003f64070 */
[----:B------:R-:W-:Y:S01]  /*1040*/  IMAD.MOV R13, RZ, RZ, -R13 ;  /* 0x000000ffff0d7224 */ /* 0x000fe200078e0a0d */
[----:B------:R-:W-:Y:S01]  /*1050*/  LOP3.LUT R132, R8, 0x60, RZ, 0xfc, !PT ;  /* 0x0000006008847812 */ /* 0x000fe200078efcff */
[--C-:B------:R-:W-:Y:S01]  /*1060*/  @!P6 IMAD.IADD R18, R18, 0x1, -R27.reuse ;  /* 0x000000011212e824 */ /* 0x100fe200078e0a1b */
[C---:B------:R-:W-:Y:S01]  /*1070*/  LOP3.LUT R131, R8.reuse, 0x64, RZ, 0xfc, !PT ;  /* 0x0000006408837812 */ /* 0x040fe200078efcff */
[C---:B------:R-:W-:Y:S01]  /*1080*/  IMAD R23, R27.reuse, R13, R28 ;  /* 0x0000000d1b177224 */ /* 0x040fe200078e021c */
[C---:B------:R-:W-:Y:S01]  /*1090*/  LOP3.LUT R130, R8.reuse, 0x68, RZ, 0xfc, !PT ;  /* 0x0000006808827812 */ /* 0x040fe200078efcff */
[----:B------:R-:W-:Y:S01]  /*10a0*/  IMAD.MOV.U32 R13, RZ, RZ, R6 ;  /* 0x000000ffff0d7224 */ /* 0x000fe200078e0006 */
[----:B------:R-:W-:Y:S01]  /*10b0*/  LOP3.LUT R127, R8, 0x74, RZ, 0xfc, !PT ;  /* 0x00000074087f7812 */ /* 0x000fe200078efcff */
[----:B------:R-:W-:Y:S01]  /*10c0*/  @!P4 IMAD.IADD R16, R16, 0x1, -R27 ;  /* 0x000000011010c824 */ /* 0x000fe200078e0a1b */
[C---:B------:R-:W-:Y:S01]  /*10d0*/  ISETP.GT.U32.AND P4, PT, R27.reuse, R14, PT ;  /* 0x0000000e1b00720c */ /* 0x040fe20003f84070 */
[----:B------:R-:W-:Y:S01]  /*10e0*/  @!P2 IMAD.MOV R13, RZ, RZ, -R13 ;  /* 0x000000ffff0da224 */ /* 0x000fe200078e0a0d */
[----:B------:R-:W-:Y:S01]  /*10f0*/  ISETP.GT.U32.AND P2, PT, R27, R18, PT ;  /* 0x000000121b00720c */ /* 0x000fe20003f44070 */
[--C-:B------:R-:W-:Y:S01]  /*1100*/  @!P5 IMAD.IADD R17, R17, 0x1, -R27.reuse ;  /* 0x000000011111d824 */ /* 0x100fe200078e0a1b */
[----:B------:R-:W-:Y:S01]  /*1110*/  ISETP.GT.U32.AND P5, PT, R27, R16, PT ;  /* 0x000000101b00720c */ /* 0x000fe20003fa4070 */
[----:B------:R-:W-:-:S02]  /*1120*/  @!P3 IMAD.IADD R19, R19, 0x1, -R27 ;  /* 0x000000011313b824 */ /* 0x000fc400078e0a1b */
[----:B------:R-:W-:Y:S01]  /*1130*/  IMAD.HI.U32 R2, R7, R24, RZ ;  /* 0x0000001807027227 */ /* 0x000fe200078e00ff */
[C---:B------:R-:W-:Y:S02]  /*1140*/  ISETP.GT.U32.AND P6, PT, R27.reuse, R17, PT ;  /* 0x000000111b00720c */ /* 0x040fe40003fc4070 */
[C---:B------:R-:W-:Y:S01]  /*1150*/  ISETP.GT.U32.AND P3, PT, R27.reuse, R19, PT ;  /* 0x000000131b00720c */ /* 0x040fe20003f64070 */
[C---:B------:R-:W-:Y:S01]  /*1160*/  IMAD R22, R27.reuse, R22, R26 ;  /* 0x000000161b167224 */ /* 0x040fe200078e021a */
[----:B------:R-:W-:Y:S01]  /*1170*/  IABS R26, R5 ;  /* 0x00000005001a7213 */ /* 0x000fe20000000000 */
[----:B------:R-:W-:Y:S02]  /*1180*/  IMAD.MOV R2, RZ, RZ, -R2 ;  /* 0x000000ffff027224 */ /* 0x000fe400078e0a02 */
[----:B------:R-:W-:Y:S01]  /*1190*/  @!P2 IMAD.IADD R18, R18, 0x1, -R27 ;  /* 0x000000011212a824 */ /* 0x000fe200078e0a1b */
[C---:B------:R-:W-:Y:S01]  /*11a0*/  ISETP.GT.U32.AND P2, PT, R27.reuse, R23, PT ;  /* 0x000000171b00720c */ /* 0x040fe20003f44070 */
[----:B------:R-:W-:-:S02]  /*11b0*/  IMAD R24, R27, R2, R24 ;  /* 0x000000021b187224 */ /* 0x000fc400078e0218 */
[----:B------:R-:W-:Y:S01]  /*11c0*/  @!P5 IMAD.IADD R16, R16, 0x1, -R27 ;  /* 0x000000011010d824 */ /* 0x000fe200078e0a1b */
[----:B------:R-:W-:Y:S01]  /*11d0*/  ISETP.GT.U32.AND P5, PT, R27, R21, PT ;  /* 0x000000151b00720c */ /* 0x000fe20003fa4070 */
[----:B------:R-:W-:-:S04]  /*11e0*/  IMAD.HI.U32 R7, R7, R26, RZ ;  /* 0x0000001a07077227 */ /* 0x000fc800078e00ff */
[--C-:B------:R-:W-:Y:S01]  /*11f0*/  @!P4 IMAD.IADD R14, R14, 0x1, -R27.reuse ;  /* 0x000000010e0ec824 */ /* 0x100fe200078e0a1b */
[----:B------:R-:W-:Y:S01]  /*1200*/  ISETP.GT.U32.AND P4, PT, R27, R20, PT ;  /* 0x000000141b00720c */ /* 0x000fe20003f84070 */
[----:B------:R-:W-:Y:S01]  /*1210*/  @!P3 IMAD.IADD R19, R19, 0x1, -R27 ;  /* 0x000000011313b824 */ /* 0x000fe200078e0a1b */
[----:B------:R-:W-:Y:S01]  /*1220*/  ISETP.GT.U32.AND P3, PT, R27, R24, PT ;  /* 0x000000181b00720c */ /* 0x000fe20003f64070 */
[----:B------:R-:W-:Y:S02]  /*1230*/  IMAD.MOV R7, RZ, RZ, -R7 ;  /* 0x000000ffff077224 */ /* 0x000fe400078e0a07 */
[----:B------:R-:W-:Y:S01]  /*1240*/  @!P2 IMAD.IADD R23, R23, 0x1, -R27 ;  /* 0x000000011717a824 */ /* 0x000fe200078e0a1b */
[----:B------:R-:W-:Y:S01]  /*1250*/  ISETP.GE.AND P2, PT, R30, RZ, PT ;  /* 0x000000ff1e00720c */ /* 0x000fe20003f46270 */
[----:B------:R-:W-:Y:S02]  /*1260*/  IMAD R26, R27, R7, R26 ;  /* 0x000000071b1a7224 */ /* 0x000fe400078e021a */
[----:B0-----:R-:W-:-:S02]  /*1270*/  IMAD.MOV R0, RZ, RZ, -R3 ;  /* 0x000000ffff007224 */ /* 0x001fc400078e0a03 */
[--C-:B------:R-:W-:Y:S01]  /*1280*/  @!P6 IMAD.IADD R17, R17, 0x1, -R27.reuse ;  /* 0x000000011111e824 */ /* 0x100fe200078e0a1b */
[----:B------:R-:W-:Y:S01]  /*1290*/  ISETP.GT.U32.AND P6, PT, R27, R22, PT ;  /* 0x000000161b00720c */ /* 0x000fe20003fc4070 */
[--C-:B------:R-:W-:Y:S01]  /*12a0*/  @!P5 IMAD.IADD R21, R21, 0x1, -R27.reuse ;  /* 0x000000011515d824 */ /* 0x100fe200078e0a1b */
[----:B------:R-:W-:Y:S01]  /*12b0*/  ISETP.GT.U32.AND P5, PT, R27, R26, PT ;  /* 0x0000001a1b00720c */ /* 0x000fe20003fa4070 */
[----:B------:R-:W-:Y:S01]  /*12c0*/  IMAD R7, R0, R31, RZ ;  /* 0x0000001f00077224 */ /* 0x000fe200078e02ff */
[----:B------:R-:W-:Y:S01]  /*12d0*/  LOP3.LUT R0, R99, 0x7, RZ, 0xc0, !PT ;  /* 0x0000000763007812 */ /* 0x000fe200078ec0ff */
[----:B------:R-:W-:Y:S02]  /*12e0*/  IMAD.MOV.U32 R2, RZ, RZ, RZ ;  /* 0x000000ffff027224 */ /* 0x000fe400078e00ff */
[--C-:B------:R-:W-:Y:S01]  /*12f0*/  @!P4 IMAD.IADD R20, R20, 0x1, -R27.reuse ;  /* 0x000000011414c824 */ /* 0x100fe200078e0a1b */
[----:B------:R-:W-:Y:S01]  /*1300*/  ISETP.GE.AND P4, PT, R15, RZ, PT ;  /* 0x000000ff0f00720c */ /* 0x000fe20003f86270 */
[----:B------:R-:W-:Y:S01]  /*1310*/  @!P3 IMAD.IADD R24, R24, 0x1, -R27 ;  /* 0x000000011818b824 */ /* 0x000fe200078e0a1b */
[----:B------:R-:W-:Y:S01]  /*1320*/  ISETP.GE.AND P3, PT, R32, RZ, PT ;  /* 0x000000ff2000720c */ /* 0x000fe20003f66270 */
[----:B------:R-:W-:Y:S01]  /*1330*/  IMAD.HI.U32 R2, R3, R7, R2 ;  /* 0x0000000703027227 */ /* 0x000fe200078e0002 */
[----:B------:R-:W-:-:S03]  /*1340*/  LOP3.LUT R7, R99, 0x40, RZ, 0xc0, !PT ;  /* 0x0000004063077812 */ /* 0x000fc600078ec0ff */
[----:B------:R-:W-:Y:S01]  /*1350*/  @!P2 IMAD.MOV R17, RZ, RZ, -R17 ;  /* 0x000000ffff11a224 */ /* 0x000fe200078e0a11 */
[----:B------:R-:W-:Y:S01]  /*1360*/  ISETP.GT.U32.AND P2, PT, R27, R24, PT ;  /* 0x000000181b00720c */ /* 0x000fe20003f44070 */
[----:B------:R-:W-:Y:S01]  /*1370*/  IMAD.HI.U32 R2, R2, R90, RZ ;  /* 0x0000005a02027227 */ /* 0x000fe200078e00ff */
[----:B------:R-:W-:-:S03]  /*1380*/  SHF.R.U32.HI R210, RZ, 0x1, R7 ;  /* 0x00000001ffd27819 */ /* 0x000fc60000011607 */
[----:B------:R-:W-:Y:S01]  /*1390*/  @!P6 IMAD.IADD R22, R22, 0x1, -R27 ;  /* 0x000000011616e824 */ /* 0x000fe200078e0a1b */
[----:B------:R-:W-:Y:S01]  /*13a0*/  ISETP.GE.AND P6, PT, R29, RZ, PT ;  /* 0x000000ff1d00720c */ /* 0x000fe20003fc6270 */
[----:B------:R-:W-:Y:S01]  /*13b0*/  IMAD.MOV.U32 R15, RZ, RZ, R10 ;  /* 0x000000ffff0f7224 */ /* 0x000fe200078e000a */
[----:B------:R-:W-:Y:S01]  /*13c0*/  SHF.R.S32.HI R10, RZ, 0x6, R99 ;  /* 0x00000006ff0a7819 */ /* 0x000fe20000011463 */
[----:B------:R-:W-:Y:S01]  /*13d0*/  @!P5 IMAD.IADD R26, R26, 0x1, -R27 ;  /* 0x000000011a1ad824 */ /* 0x000fe200078e0a1b */
[C---:B------:R-:W-:Y:S01]  /*13e0*/  ISETP.GT.U32.AND P5, PT, R27.reuse, R23, PT ;  /* 0x000000171b00720c */ /* 0x040fe20003fa4070 */
[----:B------:R-:W-:Y:S02]  /*13f0*/  IMAD.MOV R2, RZ, RZ, -R2 ;  /* 0x000000ffff027224 */ /* 0x000fe400078e0a02 */
[----:B------:R-:W-:Y:S01]  /*1400*/  @!P1 IMAD.MOV R15, RZ, RZ, -R15 ;  /* 0x000000ffff0f9224 */ /* 0x000fe200078e0a0f */
[C---:B------:R-:W-:Y:S01]  /*1410*/  ISETP.GT.U32.AND P1, PT, R27.reuse, R20, PT ;  /* 0x000000141b00720c */ /* 0x040fe20003f24070 */
[----:B------:R-:W-:Y:S01]  /*1420*/  @!P0 IMAD.MOV R12, RZ, RZ, -R12 ;  /* 0x000000ffff0c8224 */ /* 0x000fe200078e0a0c */
[C---:B------:R-:W-:Y:S01]  /*1430*/  ISETP.GT.U32.AND P0, PT, R27.reuse, R21, PT ;  /* 0x000000151b00720c */ /* 0x040fe20003f04070 */
[----:B------:R-:W-:Y:S01]  /*1440*/  @!P4 IMAD.MOV R14, RZ, RZ, -R14 ;  /* 0x000000ffff0ec224 */ /* 0x000fe200078e0a0e */
[C---:B------:R-:W-:Y:S01]  /*1450*/  ISETP.GT.U32.AND P4, PT, R27.reuse, R22, PT ;  /* 0x000000161b00720c */ /* 0x040fe20003f84070 */
[----:B------:R-:W-:Y:S01]  /*1460*/  @!P3 IMAD.MOV R18, RZ, RZ, -R18 ;  /* 0x000000ffff12b224 */ /* 0x000fe200078e0a12 */
[----:B------:R-:W-:Y:S01]  /*1470*/  ISETP.GT.U32.AND P3, PT, R27, R26, PT ;  /* 0x0000001a1b00720c */ /* 0x000fe20003f64070 */
[----:B------:R-:W-:-:S02]  /*1480*/  IMAD R90, R31, R2, R90 ;  /* 0x000000021f5a7224 */ /* 0x000fc400078e025a */
[--C-:B------:R-:W-:Y:S02]  /*1490*/  @!P2 IMAD.IADD R24, R24, 0x1, -R27.reuse ;  /* 0x000000011818a824 */ /* 0x100fe400078e0a1b */
[----:B------:R-:W-:Y:S01]  /*14a0*/  IMAD.SHL.U32 R2, R99, 0x8, RZ ;  /* 0x0000000863027824 */ /* 0x000fe200078e00ff */
[----:B------:R-:W-:Y:S01]  /*14b0*/  ISETP.GT.U32.AND P2, PT, R31, R90, PT ;  /* 0x0000005a1f00720c */ /* 0x000fe20003f44070 */
[--C-:B------:R-:W-:Y:S01]  /*14c0*/  @!P1 IMAD.IADD R20, R20, 0x1, -R27.reuse ;  /* 0x0000000114149824 */ /* 0x100fe200078e0a1b */
[----:B------:R-:W-:Y:S01]  /*14d0*/  ISETP.GE.AND P1, PT, R34, RZ, PT ;  /* 0x000000ff2200720c */ /* 0x000fe20003f26270 */
[--C-:B------:R-:W-:Y:S01]  /*14e0*/  @!P0 IMAD.IADD R21, R21, 0x1, -R27.reuse ;  /* 0x0000000115158824 */ /* 0x100fe200078e0a1b */
[----:B------:R-:W-:Y:S01]  /*14f0*/  ISETP.GE.AND P0, PT, R35, RZ, PT ;  /* 0x000000ff2300720c */ /* 0x000fe20003f06270 */
[--C-:B------:R-:W-:Y:S01]  /*1500*/  @!P4 IMAD.IADD R22, R22, 0x1, -R27.reuse ;  /* 0x000000011616c824 */ /* 0x100fe200078e0a1b */
[----:B------:R-:W-:Y:S01]  /*1510*/  ISETP.GE.AND P4, PT, R36, RZ, PT ;  /* 0x000000ff2400720c */ /* 0x000fe20003f86270 */
[--C-:B------:R-:W-:Y:S01]  /*1520*/  @!P5 IMAD.IADD R23, R23, 0x1, -R27.reuse ;  /* 0x000000011717d824 */ /* 0x100fe200078e0a1b */
[----:B------:R-:W-:Y:S01]  /*1530*/  ISETP.GE.AND P5, PT, R37, RZ, PT ;  /* 0x000000ff2500720c */ /* 0x000fe20003fa6270 */
[----:B------:R-:W-:Y:S01]  /*1540*/  @!P3 IMAD.IADD R26, R26, 0x1, -R27 ;  /* 0x000000011a1ab824 */ /* 0x000fe200078e0a1b */
[----:B------:R-:W-:Y:S01]  /*1550*/  LOP3.LUT R27, R2, 0x30, RZ, 0xc0, !PT ;  /* 0x00000030021b7812 */ /* 0x000fe200078ec0ff */
[----:B------:R-:W-:Y:S01]  /*1560*/  IMAD.SHL.U32 R3, R99, 0x2, RZ ;  /* 0x0000000263037824 */ /* 0x000fe200078e00ff */
[----:B------:R-:W-:Y:S01]  /*1570*/  ISETP.GE.AND P3, PT, R38, RZ, PT ;  /* 0x000000ff2600720c */ /* 0x000fe20003f66270 */
[----:B------:R-:W-:-:S02]  /*1580*/  @!P2 IMAD.IADD R90, R90, 0x1, -R31 ;  /* 0x000000015a5aa824 */ /* 0x000fc400078e0a1f */
[----:B------:R-:W-:Y:S01]  /*1590*/  IMAD R27, R0, 0x40, R27 ;  /* 0x00000040001b7824 */ /* 0x000fe200078e021b */
[----:B------:R-:W-:Y:S01]  /*15a0*/  LOP3.LUT R2, R210, 0x10, R3, 0xf8, !PT ;  /* 0x00000010d2027812 */ /* 0x000fe200078ef803 */
[----:B------:R-:W-:Y:S01]  /*15b0*/  IMAD.SHL.U32 R6, R99, 0x80, RZ ;  /* 0x0000008063067824 */ /* 0x000fe200078e00ff */
[----:B------:R-:W-:Y:S01]  /*15c0*/  ISETP.GT.U32.AND P2, PT, R31, R90, PT ;  /* 0x0000005a1f00720c */ /* 0x000fe20003f44070 */
[----:B------:R-:W-:Y:S01]  /*15d0*/  @!P6 IMAD.MOV R16, RZ, RZ, -R16 ;  /* 0x000000ffff10e224 */ /* 0x000fe200078e0a10 */
[----:B------:R-:W-:Y:S01]  /*15e0*/  LOP3.LUT R27, R27, R2, RZ, 0x3c, !PT ;  /* 0x000000021b1b7212 */ /* 0x000fe200078e3cff */
[----:B------:R-:W-:Y:S01]  /*15f0*/  @!P1 IMAD.MOV R20, RZ, RZ, -R20 ;  /* 0x000000ffff149224 */ /* 0x000fe200078e0a14 */
[----:B------:R-:W-:Y:S01]  /*1600*/  SGXT R2, R10, 0x1 ;  /* 0x000000010a02781a */ /* 0x000fe20000000200 */
[----:B------:R-:W-:Y:S01]  /*1610*/  IMAD.SHL.U32 R10, R0, 0x10, RZ ;  /* 0x00000010000a7824 */ /* 0x000fe200078e00ff */
[----:B------:R-:W-:Y:S01]  /*1620*/  LOP3.LUT R29, R6, 0x1000, RZ, 0xc0, !PT ;  /* 0x00001000061d7812 */ /* 0x000fe200078ec0ff */
[----:B------:R-:W-:Y:S01]  /*1630*/  IMAD.SHL.U32 R6, R99, 0x20, RZ ;  /* 0x0000002063067824 */ /* 0x000fe200078e00ff */
[----:B------:R-:W-:Y:S01]  /*1640*/  ISETP.GE.AND P6, PT, R33, RZ, PT ;  /* 0x000000ff2100720c */ /* 0x000fe20003fc6270 */
[----:B------:R-:W-:Y:S01]  /*1650*/  @!P5 IMAD.MOV R23, RZ, RZ, -R23 ;  /* 0x000000ffff17d224 */ /* 0x000fe200078e0a17 */
[----:B------:R-:W-:Y:S01]  /*1660*/  ISETP.GE.AND P1, PT, R5, RZ, PT ;  /* 0x000000ff0500720c */ /* 0x000fe20003f26270 */
[----:B------:R-:W-:Y:S01]  /*1670*/  IMAD R29, R0, 0x200, R29 ;  /* 0x00000200001d7824 */ /* 0x000fe200078e021d */
[----:B------:R-:W-:Y:S01]  /*1680*/  LOP3.LUT R28, R10, 0x30, R3, 0x78, !PT ;  /* 0x000000300a1c7812 */ /* 0x000fe200078e7803 */
[----:B------:R-:W-:Y:S01]  /*1690*/  @!P2 IMAD.IADD R90, R90, 0x1, -R31 ;  /* 0x000000015a5aa824 */ /* 0x000fe200078e0a1f */
[----:B------:R-:W-:Y:S01]  /*16a0*/  SHF.R.S32.HI R0, RZ, 0x1f, R25 ;  /* 0x0000001fff007819 */ /* 0x000fe20000011419 */
[----:B------:R-:W-:Y:S01]  /*16b0*/  @!P0 IMAD.MOV R21, RZ, RZ, -R21 ;  /* 0x000000ffff158224 */ /* 0x000fe200078e0a15 */
[----:B------:R-:W-:Y:S01]  /*16c0*/  LOP3.LUT R10, R6, 0x200, RZ, 0xc0, !PT ;  /* 0x00000200060a7812 */ /* 0x000fe200078ec0ff */
[----:B------:R-:W-:Y:S01]  /*16d0*/  @!P4 IMAD.MOV R22, RZ, RZ, -R22 ;  /* 0x000000ffff16c224 */ /* 0x000fe200078e0a16 */
[----:B------:R-:W-:Y:S01]  /*16e0*/  LEA.HI R25, R0, R25, RZ, 0x8 ;  /* 0x0000001900197211 */ /* 0x000fe200078f40ff */
[----:B------:R-:W-:Y:S01]  /*16f0*/  @!P3 IMAD.MOV R24, RZ, RZ, -R24 ;  /* 0x000000ffff18b224 */ /* 0x000fe200078e0a18 */
[----:B------:R-:W-:Y:S01]  /*1700*/  ISETP.NE.AND P2, PT, RZ, c[0x0][0x17c], PT ;  /* 0x00005f00ff007a0c */ /* 0x000fe20003f45270 */
[----:B------:R-:W-:Y:S01]  /*1710*/  IMAD.IADD R0, R10, 0x1, R27 ;  /* 0x000000010a007824 */ /* 0x000fe200078e021b */
[----:B------:R-:W-:Y:S01]  /*1720*/  LOP3.LUT R10, RZ, c[0x0][0x17c], RZ, 0x33, !PT ;  /* 0x00005f00ff0a7a12 */ /* 0x000fe200078e33ff */
[----:B------:R-:W-:Y:S01]  /*1730*/  @!P6 IMAD.MOV R19, RZ, RZ, -R19 ;  /* 0x000000ffff13e224 */ /* 0x000fe200078e0a13 */
[----:B------:R-:W-:Y:S01]  /*1740*/  ISETP.NE.AND P0, PT, RZ, c[0x0][0x178], PT ;  /* 0x00005e00ff007a0c */ /* 0x000fe20003f05270 */
[----:B------:R-:W-:Y:S01]  /*1750*/  @!P1 IMAD.MOV R26, RZ, RZ, -R26 ;  /* 0x000000ffff1a9224 */ /* 0x000fe200078e0a1a */
[----:B------:R-:W-:Y:S01]  /*1760*/  SEL R23, R10, R23, !P2 ;  /* 0x000000170a177207 */ /* 0x000fe20005000000 */
[----:B------:R-:W-:Y:S01]  /*1770*/  IMAD.WIDE R56, R56, 0x2, RZ ;  /* 0x0000000238387825 */ /* 0x000fe200078e02ff */
[----:B------:R-:W-:-:S02]  /*1780*/  SEL R17, R10, R17, !P2 ;  /* 0x000000110a117207 */ /* 0x000fc40005000000 */
[----:B------:R-:W-:Y:S01]  /*1790*/  ISETP.GE.AND P1, PT, R4, RZ, PT ;  /* 0x000000ff0400720c */ /* 0x000fe20003f26270 */
[----:B------:R-:W-:Y:S01]  /*17a0*/  IMAD R23, R23, c[0x0][0x190], RZ ;  /* 0x0000640017177a24 */ /* 0x000fe200078e02ff */
[C---:B------:R-:W-:Y:S01]  /*17b0*/  SEL R11, R10.reuse, R11, !P2 ;  /* 0x0000000b0a0b7207 */ /* 0x040fe20005000000 */
[----:B------:R-:W-:Y:S01]  /*17c0*/  IMAD R17, R17, c[0x0][0x190], RZ ;  /* 0x0000640011117a24 */ /* 0x000fe200078e02ff */
[C---:B------:R-:W-:Y:S01]  /*17d0*/  SEL R19, R10.reuse, R19, !P2 ;  /* 0x000000130a137207 */ /* 0x040fe20005000000 */
[----:B------:R-:W-:Y:S01]  /*17e0*/  IMAD.WIDE R52, R23, 0x2, R56 ;  /* 0x0000000217347825 */ /* 0x000fe200078e0238 */
[C---:B------:R-:W-:Y:S02]  /*17f0*/  SEL R20, R10.reuse, R20, !P2 ;  /* 0x000000140a147207 */ /* 0x040fe40005000000 */
[----:B------:R-:W-:Y:S01]  /*1800*/  SEL R21, R10, R21, !P2 ;  /* 0x000000150a157207 */ /* 0x000fe20005000000 */
[----:B------:R-:W-:Y:S01]  /*1810*/  IMAD R11, R11, c[0x0][0x190], RZ ;  /* 0x000064000b0b7a24 */ /* 0x000fe200078e02ff */
[----:B------:R-:W-:Y:S01]  /*1820*/  LOP3.LUT R2, R2, 0x90, RZ, 0xc0, !PT ;  /* 0x0000009002027812 */ /* 0x000fe200078ec0ff */
[----:B------:R-:W-:Y:S01]  /*1830*/  IMAD.WIDE R84, R23, 0x2, R88 ;  /* 0x0000000217547825 */ /* 0x000fe200078e0258 */
[----:B------:R-:W-:-:S02]  /*1840*/  SEL R13, R10, R13, !P2 ;  /* 0x0000000d0a0d7207 */ /* 0x000fc40005000000 */
[C---:B------:R-:W-:Y:S01]  /*1850*/  SEL R14, R10.reuse, R14, !P2 ;  /* 0x0000000e0a0e7207 */ /* 0x040fe20005000000 */
[----:B------:R-:W-:Y:S01]  /*1860*/  IMAD R19, R19, c[0x0][0x190], RZ ;  /* 0x0000640013137a24 */ /* 0x000fe200078e02ff */
[----:B------:R-:W-:Y:S01]  /*1870*/  SEL R9, R10, R9, !P2 ;  /* 0x000000090a097207 */ /* 0x000fe20005000000 */
[----:B------:R-:W-:Y:S01]  /*1880*/  IMAD R79, R20, c[0x0][0x190], RZ ;  /* 0x00006400144f7a24 */ /* 0x000fe200078e02ff */
[C---:B------:R-:W-:Y:S01]  /*1890*/  SEL R15, R10.reuse, R15, !P2 ;  /* 0x0000000f0a0f7207 */ /* 0x040fe20005000000 */
[----:B------:R-:W-:Y:S01]  /*18a0*/  IMAD R21, R21, c[0x0][0x190], RZ ;  /* 0x0000640015157a24 */ /* 0x000fe200078e02ff */
[C---:B------:R-:W-:Y:S01]  /*18b0*/  SEL R12, R10.reuse, R12, !P2 ;  /* 0x0000000c0a0c7207 */ /* 0x040fe20005000000 */
[C---:B------:R-:W-:Y:S01]  /*18c0*/  IMAD.WIDE R40, R17.reuse, 0x2, R56 ;  /* 0x0000000211287825 */ /* 0x040fe200078e0238 */
[C---:B------:R-:W-:Y:S02]  /*18d0*/  SEL R16, R10.reuse, R16, !P2 ;  /* 0x000000100a107207 */ /* 0x040fe40005000000 */
[C---:B------:R-:W-:Y:S01]  /*18e0*/  SEL R18, R10.reuse, R18, !P2 ;  /* 0x000000120a127207 */ /* 0x040fe20005000000 */
[----:B------:R-:W-:Y:S01]  /*18f0*/  IMAD.WIDE R72, R17, 0x2, R88 ;  /* 0x0000000211487825 */ /* 0x000fe200078e0258 */
[----:B------:R-:W-:-:S02]  /*1900*/  SEL R22, R10, R22, !P2 ;  /* 0x000000160a167207 */ /* 0x000fc40005000000 */
[C---:B------:R-:W-:Y:S01]  /*1910*/  SEL R24, R10.reuse, R24, !P2 ;  /* 0x000000180a187207 */ /* 0x040fe20005000000 */
[----:B------:R-:W-:Y:S01]  /*1920*/  IMAD R13, R13, c[0x0][0x190], RZ ;  /* 0x000064000d0d7a24 */ /* 0x000fe200078e02ff */
[----:B------:R-:W-:Y:S01]  /*1930*/  SEL R10, R10, R26, !P2 ;  /* 0x0000001a0a0a7207 */ /* 0x000fe20005000000 */
[----:B------:R-:W-:Y:S01]  /*1940*/  IMAD R69, R14, c[0x0][0x190], RZ ;  /* 0x000064000e457a24 */ /* 0x000fe200078e02ff */
[----:B------:R-:W-:Y:S01]  /*1950*/  LOP3.LUT R23, R8, 0xf8, RZ, 0xfc, !PT ;  /* 0x000000f808177812 */ /* 0x000fe200078efcff */
[----:B------:R-:W-:Y:S01]  /*1960*/  IMAD R59, R9, c[0x0][0x190], RZ ;  /* 0x00006400093b7a24 */ /* 0x000fe200078e02ff */
[----:B------:R-:W-:Y:S01]  /*1970*/  LOP3.LUT R3, R2, 0x7e, R3, 0x78, !PT ;  /* 0x0000007e02037812 */ /* 0x000fe200078e7803 */
[----:B------:R-:W-:Y:S01]  /*1980*/  IMAD.IADD R2, R29, 0x1, R28 ;  /* 0x000000011d027824 */ /* 0x000fe200078e021c */
[C---:B------:R-:W-:Y:S01]  /*1990*/  LOP3.LUT R20, R8.reuse, 0xec, RZ, 0xfc, !PT ;  /* 0x000000ec08147812 */ /* 0x040fe200078efcff */
[----:B------:R-:W-:Y:S01]  /*19a0*/  IMAD R15, R15, c[0x0][0x190], RZ ;  /* 0x000064000f0f7a24 */ /* 0x000fe200078e02ff */
[----:B------:R-:W-:Y:S01]  /*19b0*/  LOP3.LUT R17, R8, 0xe0, RZ, 0xfc, !PT ;  /* 0x000000e008117812 */ /* 0x000fe200078efcff */
        /* <DEDUP_REMOVED lines=10> */
[----:B------:R-:W-:Y:S01]  /*1a60*/  IMAD.WIDE R28, R11, 0x2, R56 ;  /* 0x000000020b1c7825 */ /* 0x000fe200078e0238 */
[----:B------:R-:W-:-:S02]  /*1a70*/  LEA.HI R99, R99, 0xfc, RZ, 0x1b ;  /* 0x000000fc63637811 */ /* 0x000fc400078fd8ff */
[----:B------:R-:W-:Y:S01]  /*1a80*/  SHF.R.S32.HI R25, RZ, 0x8, R25 ;  /* 0x00000008ff197819 */ /* 0x000fe20000011419 */
[----:B------:R-:W-:Y:S01]  /*1a90*/  IMAD.WIDE R60, R11, 0x2, R88 ;  /* 0x000000020b3c7825 */ /* 0x000fe200078e0258 */
[----:B------:R-:W-:Y:S02]  /*1aa0*/  LOP3.LUT R11, R8, 0xc4, RZ, 0xfc, !PT ;  /* 0x000000c4080b7812 */ /* 0x000fe400078efcff */
[----:B------:R-:W-:Y:S01]  /*1ab0*/  LOP3.LUT R112, R3, 0x20, RZ, 0x3c, !PT ;  /* 0x0000002003707812 */ /* 0x000fe200078e3cff */
[----:B------:R-:W-:Y:S01]  /*1ac0*/  IMAD.WIDE R44, R19, 0x2, R56 ;  /* 0x00000002132c7825 */ /* 0x000fe200078e0238 */
[----:B------:R-:W-:-:S03]  /*1ad0*/  LOP3.LUT R211, R2, 0x40, RZ, 0x3c, !PT ;  /* 0x0000004002d37812 */ /* 0x000fc600078e3cff */
[----:B------:R-:W-:Y:S01]  /*1ae0*/  IMAD.WIDE R76, R19, 0x2, R88 ;  /* 0x00000002134c7825 */ /* 0x000fe200078e0258 */
[----:B------:R-:W-:-:S03]  /*1af0*/  LOP3.LUT R19, R8, 0xe8, RZ, 0xfc, !PT ;  /* 0x000000e808137812 */ /* 0x000fc600078efcff */
[----:B------:R-:W-:Y:S02]  /*1b00*/  IMAD R221, R92, c[0x0][0x188], RZ ;  /* 0x000062005cdd7a24 */ /* 0x000fe400078e02ff */
[----:B------:R-:W-:Y:S01]  /*1b10*/  IMAD R9, R10, c[0x0][0x190], RZ ;  /* 0x000064000a097a24 */ /* 0x000fe200078e02ff */
[----:B------:R-:W-:Y:S01]  /*1b20*/  LOP3.LUT R10, R8, 0xc0, RZ, 0xfc, !PT ;  /* 0x000000c0080a7812 */ /* 0x000fe200078efcff */
[----:B------:R-:W-:-:S04]  /*1b30*/  IMAD.WIDE R48, R21, 0x2, R56 ;  /* 0x0000000215307825 */ /* 0x000fc800078e0238 */
[----:B------:R-:W-:Y:S01]  /*1b40*/  IMAD.WIDE R80, R21, 0x2, R88 ;  /* 0x0000000215507825 */ /* 0x000fe200078e0258 */
[----:B------:R-:W-:-:S03]  /*1b50*/  LOP3.LUT R21, R8, 0xf0, RZ, 0xfc, !PT ;  /* 0x000000f008157812 */ /* 0x000fc600078efcff */
[----:B------:R-:W-:Y:S02]  /*1b60*/  IMAD R92, R23, c[0x0][0x188], RZ ;  /* 0x00006200175c7a24 */ /* 0x000fe400078e02ff */
[----:B------:R-:W-:Y:S01]  /*1b70*/  @!P1 IMAD.MOV R90, RZ, RZ, -R90 ;  /* 0x000000ffff5a9224 */ /* 0x000fe200078e0a5a */
[----:B------:R-:W-:Y:S01]  /*1b80*/  @!P0 LOP3.LUT R90, RZ, c[0x0][0x178], RZ, 0x33, !PT ;  /* 0x00005e00ff5a8a12 */ /* 0x000fe200078e33ff */
[----:B------:R-:W-:-:S04]  /*1b90*/  IMAD.WIDE R30, R13, 0x2, R56 ;  /* 0x000000020d1e7825 */ /* 0x000fc800078e0238 */
[----:B------:R-:W-:Y:S01]  /*1ba0*/  IMAD.WIDE R62, R13, 0x2, R88 ;  /* 0x000000020d3e7825 */ /* 0x000fe200078e0258 */
[----:B------:R-:W-:-:S03]  /*1bb0*/  LOP3.LUT R13, R8, 0xcc, RZ, 0xfc, !PT ;  /* 0x000000cc080d7812 */ /* 0x000fc600078efcff */
[----:B------:R-:W-:Y:S02]  /*1bc0*/  IMAD R92, R20, c[0x0][0x188], RZ ;  /* 0x00006200145c7a24 */ /* 0x000fe400078e02ff */
[----:B------:R-:W-:-:S04]  /*1bd0*/  IMAD.WIDE R26, R59, 0x2, R56 ;  /* 0x000000023b1a7825 */ /* 0x000fc800078e0238 */
        /* <DEDUP_REMOVED lines=8> */
[----:B------:R-:W-:Y:S01]  /*1c60*/  IMAD.WIDE R64, R15, 0x2, R88 ;  /* 0x000000020f407825 */ /* 0x000fe200078e0258 */
[----:B------:R-:W-:-:S03]  /*1c70*/  LOP3.LUT R15, R8, 0xd4, RZ, 0xfc, !PT ;  /* 0x000000d4080f7812 */ /* 0x000fc600078efcff */
[----:B------:R-:W-:Y:S02]  /*1c80*/  IMAD R24, R8, c[0x0][0x188], RZ ;  /* 0x0000620008187a24 */ /* 0x000fe400078e02ff */
        /* <DEDUP_REMOVED lines=9> */
[----:B------:R-:W-:Y:S02]  /*1d20*/  IMAD.SHL.U32 R24, R91, 0x2, RZ ;  /* 0x000000025b187824 */ /* 0x000fe400078e00ff */
[----:B------:R-:W-:Y:S02]  /*1d30*/  IMAD R92, R14, c[0x0][0x188], RZ ;  /* 0x000062000e5c7a24 */ /* 0x000fe400078e02ff */
[C---:B------:R-:W-:Y:S01]  /*1d40*/  IMAD.WIDE R56, R9.reuse, 0x2, R56 ;  /* 0x0000000209387825 */ /* 0x040fe200078e0238 */
[C---:B------:R-:W-:Y:S02]  /*1d50*/  LOP3.LUT R219, R24.reuse, 0x10, RZ, 0x3c, !PT ;  /* 0x0000001018db7812 */ /* 0x040fe400078e3cff */
[----:B------:R-:W-:Y:S01]  /*1d60*/  LOP3.LUT R218, R24, 0x20, RZ, 0x3c, !PT ;  /* 0x0000002018da7812 */ /* 0x000fe200078e3cff */
[----:B------:R-:W-:Y:S01]  /*1d70*/  IMAD.WIDE R88, R9, 0x2, R88 ;  /* 0x0000000209587825 */ /* 0x000fe200078e0258 */
[----:B------:R-:W-:Y:S02]  /*1d80*/  LOP3.LUT R9, R8, 0xb8, RZ, 0xfc, !PT ;  /* 0x000000b808097812 */ /* 0x000fe400078efcff */
[----:B------:R-:W-:Y:S01]  /*1d90*/  LOP3.LUT R217, R24, 0x30, RZ, 0x3c, !PT ;  /* 0x0000003018d97812 */ /* 0x000fe200078e3cff */
[----:B------:R-:W-:Y:S01]  /*1da0*/  IMAD R91, R22, c[0x0][0x188], RZ ;  /* 0x00006200165b7a24 */ /* 0x000fe200078e02ff */
[C---:B------:R-:W-:Y:S01]  /*1db0*/  LOP3.LUT R216, R24.reuse, 0x40, RZ, 0x3c, !PT ;  /* 0x0000004018d87812 */ /* 0x040fe200078e3cff */
[----:B------:R-:W-:Y:S01]  /*1dc0*/  IMAD R92, R11, c[0x0][0x188], RZ ;  /* 0x000062000b5c7a24 */ /* 0x000fe200078e02ff */
[C---:B------:R-:W-:Y:S01]  /*1dd0*/  LOP3.LUT R215, R24.reuse, 0x50, RZ, 0x3c, !PT ;  /* 0x0000005018d77812 */ /* 0x040fe200078e3cff */
[----:B------:R-:W-:Y:S01]  /*1de0*/  IMAD R222, R93, c[0x0][0x188], RZ ;  /* 0x000062005dde7a24 */ /* 0x000fe200078e02ff */
[C---:B------:R-:W-:Y:S01]  /*1df0*/  LOP3.LUT R214, R24.reuse, 0x60, RZ, 0x3c, !PT ;  /* 0x0000006018d67812 */ /* 0x040fe200078e3cff */
[----:B------:R-:W-:Y:S01]  /*1e00*/  IMAD R91, R19, c[0x0][0x188], RZ ;  /* 0x00006200135b7a24 */ /* 0x000fe200078e02ff */
[----:B------:R-:W-:Y:S01]  /*1e10*/  LOP3.LUT R212, R24, 0x70, RZ, 0x3c, !PT ;  /* 0x0000007018d47812 */ /* 0x000fe200078e3cff */
[----:B------:R-:W-:-:S02]  /*1e20*/  IMAD R92, R113, c[0x0][0x188], RZ ;  /* 0x00006200715c7a24 */ /* 0x000fc400078e02ff */
[----:B------:R-:W-:Y:S02]  /*1e30*/  IMAD R93, R21, c[0x0][0x188], RZ ;  /* 0x00006200155d7a24 */ /* 0x000fe400078e02ff */
[----:B------:R-:W-:Y:S02]  /*1e40*/  IMAD R91, R16, c[0x0][0x188], RZ ;  /* 0x00006200105b7a24 */ /* 0x000fe400078e02ff */
[----:B------:R-:W-:Y:S02]  /*1e50*/  IMAD R92, R116, c[0x0][0x188], RZ ;  /* 0x00006200745c7a24 */ /* 0x000fe400078e02ff */
[----:B------:R-:W-:Y:S02]  /*1e60*/  IMAD R90, R90, c[0x0][0x184], RZ ;  /* 0x000061005a5a7a24 */ /* 0x000fe400078e02ff */
[----:B------:R-:W-:Y:S02]  /*1e70*/  IMAD R93, R18, c[0x0][0x188], RZ ;  /* 0x00006200125d7a24 */ /* 0x000fe400078e02ff */
        /* <DEDUP_REMOVED lines=10> */
[----:B------:R-:W-:Y:S01]  /*1f20*/  IMAD R92, R128, c[0x0][0x188], RZ ;  /* 0x00006200805c7a24 */ /* 0x000fe200078e02ff */
[----:B------:R-:W-:Y:S01]  /*1f30*/  LEA R92, P0, R90, c[0x0][0x160], 0x1 ;  /* 0x000058005a5c7a11 */ /* 0x000fe200078008ff */
[----:B------:R-:W-:Y:S02]  /*1f40*/  IMAD R93, R115, c[0x0][0x188], RZ ;  /* 0x00006200735d7a24 */ /* 0x000fe400078e02ff */
[----:B------:R-:W-:-:S02]  /*1f50*/  IMAD R91, R120, c[0x0][0x188], RZ ;  /* 0x00006200785b7a24 */ /* 0x000fc400078e02ff */
[----:B------:R-:W-:Y:S02]  /*1f60*/  IMAD R93, R118, c[0x0][0x188], RZ ;  /* 0x00006200765d7a24 */ /* 0x000fe400078e02ff */
[----:B------:R-:W-:Y:S02]  /*1f70*/  IMAD R91, R123, c[0x0][0x188], RZ ;  /* 0x000062007b5b7a24 */ /* 0x000fe400078e02ff */
[----:B------:R-:W-:Y:S02]  /*1f80*/  IMAD R93, R121, c[0x0][0x188], RZ ;  /* 0x00006200795d7a24 */ /* 0x000fe400078e02ff */
[----:B------:R-:W-:Y:S02]  /*1f90*/  IMAD R91, R126, c[0x0][0x188], RZ ;  /* 0x000062007e5b7a24 */ /* 0x000fe400078e02ff */
[----:B------:R-:W-:Y:S02]  /*1fa0*/  IMAD R93, R124, c[0x0][0x188], RZ ;  /* 0x000062007c5d7a24 */ /* 0x000fe400078e02ff */
[----:B------:R-:W-:Y:S01]  /*1fb0*/  IMAD R91, R129, c[0x0][0x188], RZ ;  /* 0x00006200815b7a24 */ /* 0x000fe200078e02ff */
[----:B------:R-:W-:Y:S01]  /*1fc0*/  LEA.HI.X.SX32 R91, R90, c[0x0][0x164], 0x1, P0 ;  /* 0x000059005a5b7a11 */ /* 0x000fe200000f0eff */
        /* <DEDUP_REMOVED lines=30> */
.L_x_2:
[----:B------:R-:W0:Y:S01]  /*21b0*/  S2R R104, SR_TID.X ;  /* 0x0000000000687919 */ /* 0x000e220000002100 */
[----:B------:R-:W-:Y:S01]  /*21c0*/  ISETP.GE.AND P2, PT, R208, UR7, PT ;  /* 0x00000007d0007c0c */ /* 0x000fe2000bf46270 */
[----:B------:R-:W-:Y:S01]  /*21d0*/  IMAD.MOV.U32 R90, RZ, RZ, R92 ;  /* 0x000000ffff5a7224 */ /* 0x000fe200078e005c */
[----:B------:R-:W-:Y:S01]  /*21e0*/  ISETP.GE.AND P4, PT, R206, UR7, PT ;  /* 0x00000007ce007c0c */ /* 0x000fe2000bf86270 */
[C---:B------:R-:W-:Y:S01]  /*21f0*/  IMAD R93, R8.reuse, c[0x0][0x188], RZ ;  /* 0x00006200085d7a24 */ /* 0x040fe200078e02ff */
[----:B------:R-:W-:Y:S01]  /*2200*/  ISETP.GE.AND P0, PT, R8, UR7, PT ;  /* 0x0000000708007c0c */ /* 0x000fe2000bf06270 */
[----:B------:R-:W-:Y:S01]  /*2210*/  IMAD.WIDE R98, R231, 0x2, R90 ;  /* 0x00000002e7627825 */ /* 0x000fe200078e025a */
[----:B------:R-:W-:-:S02]  /*2220*/  ISETP.GE.AND P1, PT, R209, UR7, PT ;  /* 0x00000007d1007c0c */ /* 0x000fc4000bf26270 */
[----:B------:R-:W-:Y:S01]  /*2230*/  ISETP.GE.AND P3, PT, R207, UR7, PT ;  /* 0x00000007cf007c0c */ /* 0x000fe2000bf66270 */
[----:B------:R-:W-:Y:S01]  /*2240*/  IMAD.WIDE R102, R233, 0x2, R90 ;  /* 0x00000002e9667825 */ /* 0x000fe200078e025a */
[----:B------:R-:W-:Y:S02]  /*2250*/  PRMT R168, RZ, 0x7610, R168 ;  /* 0x00007610ffa87816 */ /* 0x000fe400000000a8 */
[----:B------:R-:W-:Y:S01]  /*2260*/  PRMT R167, RZ, 0x7610, R167 ;  /* 0x00007610ffa77816 */ /* 0x000fe200000000a7 */
[----:B------:R-:W-:Y:S01]  /*2270*/  IMAD.WIDE R92, R93, 0x2, R90 ;  /* 0x000000025d5c7825 */ /* 0x000fe200078e025a */
[----:B------:R-:W-:Y:S02]  /*2280*/  PRMT R175, RZ, 0x7610, R175 ;  /* 0x00007610ffaf7816 */ /* 0x000fe400000000af */
[----:B------:R1:W2:Y:S01]  /*2290*/  @!P2 LDG.E.U16 R168, [R98.64] ;  /* 0x0000000862a8a981 */ /* 0x0002a2000c1e1500 */
[----:B------:R-:W-:Y:S01]  /*22a0*/  PRMT R142, RZ, 0x7610, R142 ;  /* 0x00007610ff8e7816 */ /* 0x000fe2000000008e */
[----:B------:R-:W-:Y:S01]  /*22b0*/  IMAD.WIDE R94, R230, 0x2, R90 ;  /* 0x00000002e65e7825 */ /* 0x000fe200078e025a */
[----:B------:R-:W-:Y:S01]  /*22c0*/  PRMT R96, RZ, 0x7610, R96 ;  /* 0x00007610ff607816 */ /* 0x000fe20000000060 */
[----:B------:R3:W4:Y:S01]  /*22d0*/  @!P4 LDG.E.U16 R167, [R102.64] ;  /* 0x0000000866a7c981 */ /* 0x000722000c1e1500 */
[----:B0-----:R-:W-:Y:S01]  /*22e0*/  LEA.HI R104, R104, 0x1c, RZ, 0x1b ;  /* 0x0000001c68687811 */ /* 0x001fe200078fd8ff */
[----:B------:R-:W-:Y:S01]  /*22f0*/  IMAD.WIDE R100, R232, 0x2, R90 ;  /* 0x00000002e8647825 */ /* 0x000fe200078e025a */
[----:B------:R-:W-:Y:S01]  /*2300*/  ISETP.GE.AND P4, PT, R201, UR7, PT ;  /* 0x00000007c9007c0c */ /* 0x000fe2000bf86270 */
[----:B------:R0:W5:Y:S01]  /*2310*/  @!P0 LDG.E.U16 R175, [R92.64] ;  /* 0x000000085caf8981 */ /* 0x000162000c1e1500 */
[----:B------:R-:W-:-:S02]  /*2320*/  ISETP.GE.AND P2, PT, R104, UR7, PT ;  /* 0x0000000768007c0c */ /* 0x000fc4000bf46270 */
[----:B------:R-:W-:Y:S01]  /*2330*/  ISETP.GE.AND P0, PT, R205, UR7, PT ;  /* 0x00000007cd007c0c */ /* 0x000fe2000bf06270 */
[----:B------:R0:W2:Y:S01]  /*2340*/  @!P1 LDG.E.U16 R142, [R94.64] ;  /* 0x000000085e8e9981 */ /* 0x0000a2000c1e1500 */
[----:B------:R-:W-:Y:S02]  /*2350*/  ISETP.GE.AND P1, PT, R204, UR7, PT ;  /* 0x00000007cc007c0c */ /* 0x000fe4000bf26270 */
[----:B-1----:R-:W-:Y:S01]  /*2360*/  PRMT R99, RZ, 0x7610, R99 ;  /* 0x00007610ff637816 */ /* 0x002fe20000000063 */
[----:B------:R1:W2:Y:S01]  /*2370*/  @!P3 LDG.E.U16 R96, [R100.64] ;  /* 0x000000086460b981 */ /* 0x0002a2000c1e1500 */
[----:B------:R-:W-:Y:S01]  /*2380*/  ISETP.GE.AND P3, PT, R203, UR7, PT ;  /* 0x00000007cb007c0c */ /* 0x000fe2000bf66270 */
[----:B------:R-:W-:Y:S01]  /*2390*/  IMAD.WIDE R104, R237, 0x2, R90 ;  /* 0x00000002ed687825 */ /* 0x000fe200078e025a */
[----:B------:R-:W-:Y:S01]  /*23a0*/  PRMT R144, RZ, 0x7610, R144 ;  /* 0x00007610ff907816 */ /* 0x000fe20000000090 */
[----:B------:R-:W3:Y:S01]  /*23b0*/  S2R R138, SR_TID.X ;  /* 0x00000000008a7919 */ /* 0x000ee20000002100 */
[----:B------:R-:W-:Y:S01]  /*23c0*/  PRMT R143, RZ, 0x7610, R143 ;  /* 0x00007610ff8f7816 */ /* 0x000fe2000000008f */
[----:B0-----:R-:W-:Y:S01]  /*23d0*/  IMAD.WIDE R92, R234, 0x2, R90 ;  /* 0x00000002ea5c7825 */ /* 0x001fe200078e025a */
[----:B------:R-:W-:-:S02]  /*23e0*/  PRMT R166, RZ, 0x7610, R166 ;  /* 0x00007610ffa67816 */ /* 0x000fc400000000a6 */
[----:B------:R-:W-:Y:S01]  /*23f0*/  PRMT R157, RZ, 0x7610, R157 ;  /* 0x00007610ff9d7816 */ /* 0x000fe2000000009d */
[----:B-1----:R-:W-:Y:S01]  /*2400*/  IMAD.WIDE R100, R221, 0x2, R90 ;  /* 0x00000002dd647825 */ /* 0x002fe200078e025a */
[----:B------:R0:W2:Y:S01]  /*2410*/  @!P4 LDG.E.U16 R144, [R104.64] ;  /* 0x000000086890c981 */ /* 0x0000a2000c1e1500 */
[----:B------:R-:W-:-:S03]  /*2420*/  ISETP.GE.AND P4, PT, R191, UR7, PT ;  /* 0x00000007bf007c0c */ /* 0x000fc6000bf86270 */
[----:B------:R1:W2:Y:S01]  /*2430*/  @!P2 LDG.E.U16 R99, [R100.64] ;  /* 0x000000086463a981 */ /* 0x0002a2000c1e1500 */
[----:B------:R-:W-:Y:S01]  /*2440*/  ISETP.GE.AND P2, PT, R195, UR7, PT ;  /* 0x00000007c3007c0c */ /* 0x000fe2000bf46270 */
[----:B------:R-:W-:Y:S01]  /*2450*/  IMAD.WIDE R94, R235, 0x2, R90 ;  /* 0x00000002eb5e7825 */ /* 0x000fe200078e025a */
[----:B------:R-:W-:Y:S01]  /*2460*/  PRMT R155, RZ, 0x7610, R155 ;  /* 0x00007610ff9b7816 */ /* 0x000fe2000000009b */
[----:B------:R0:W2:Y:S02]  /*2470*/  @!P0 LDG.E.U16 R143, [R92.64] ;  /* 0x000000085c8f8981 */ /* 0x0000a4000c1e1500 */
[--C-:B---3--:R-:W-:Y:S01]  /*2480*/  IMAD.WIDE R102, R236, 0x2, R90.reuse ;  /* 0x00000002ec667825 */ /* 0x108fe200078e025a */
[----:B------:R-:W-:Y:S01]  /*2490*/  ISETP.GE.AND P0, PT, R199, UR7, PT ;  /* 0x00000007c7007c0c */ /* 0x000fe2000bf06270 */
[----:B------:R3:W2:Y:S01]  /*24a0*/  @!P1 LDG.E.U16 R166, [R94.64] ;  /* 0x000000085ea69981 */ /* 0x0006a2000c1e1500 */
[----:B------:R-:W-:Y:S01]  /*24b0*/  ISETP.GE.AND P1, PT, R197, UR7, PT ;  /* 0x00000007c5007c0c */ /* 0x000fe2000bf26270 */
[----:B-1----:R-:W-:-:S02]  /*24c0*/  IMAD.WIDE R100, R240, 0x2, R90 ;  /* 0x00000002f0647825 */ /* 0x002fc400078e025a */
[----:B------:R1:W2:Y:S01]  /*24d0*/  @!P3 LDG.E.U16 R157, [R102.64] ;  /* 0x00000008669db981 */ /* 0x0002a2000c1e1500 */
[----:B------:R-:W-:Y:S01]  /*24e0*/  ISETP.GE.AND P3, PT, R193, UR7, PT ;  /* 0x00000007c1007c0c */ /* 0x000fe2000bf66270 */
[----:B------:R-:W-:Y:S01]  /*24f0*/  IMAD.WIDE R106, R242, 0x2, R90 ;  /* 0x00000002f26a7825 */ /* 0x000fe200078e025a */
[----:B------:R-:W-:Y:S01]  /*2500*/  PRMT R154, RZ, 0x7610, R154 ;  /* 0x00007610ff9a7816 */ /* 0x000fe2000000009a */
[----:B------:R-:W1:Y:S01]  /*2510*/  S2R R152, SR_TID.X ;  /* 0x0000000000987919 */ /* 0x000e620000002100 */
[----:B------:R-:W-:Y:S01]  /*2520*/  PRMT R156, RZ, 0x7610, R156 ;  /* 0x00007610ff9c7816 */ /* 0x000fe2000000009c */
[----:B0-----:R-:W-:Y:S01]  /*2530*/  IMAD.WIDE R92, R238, 0x2, R90 ;  /* 0x00000002ee5c7825 */ /* 0x001fe200078e025a */
[----:B------:R-:W-:Y:S01]  /*2540*/  PRMT R145, RZ, 0x7610, R145 ;  /* 0x00007610ff917816 */ /* 0x000fe20000000091 */
[----:B------:R0:W2:Y:S01]  /*2550*/  @!P2 LDG.E.U16 R155, [R100.64] ;  /* 0x00000008649ba981 */ /* 0x0000a2000c1e1500 */
[----:B------:R-:W-:Y:S01]  /*2560*/  ISETP.GE.AND P2, PT, R187, UR7, PT ;  /* 0x00000007bb007c0c */ /* 0x000fe2000bf46270 */
[----:B---3--:R-:W-:Y:S01]  /*2570*/  IMAD.WIDE R94, R239, 0x2, R90 ;  /* 0x00000002ef5e7825 */ /* 0x008fe200078e025a */
[----:B-1----:R-:W-:Y:S01]  /*2580*/  PRMT R102, RZ, 0x7610, R102 ;  /* 0x00007610ff667816 */ /* 0x002fe20000000066 */
[----:B------:R1:W3:Y:S01]  /*2590*/  @!P4 LDG.E.U16 R154, [R106.64] ;  /* 0x000000086a9ac981 */ /* 0x0002e2000c1e1500 */
[----:B------:R-:W-:Y:S01]  /*25a0*/  ISETP.GE.AND P4, PT, R136, UR7, PT ;  /* 0x0000000788007c0c */ /* 0x000fe2000bf86270 */
[----:B------:R-:W-:Y:S01]  /*25b0*/  IMAD.WIDE R104, R241, 0x2, R90 ;  /* 0x00000002f1687825 */ /* 0x000fe200078e025a */
[----:B------:R-:W-:Y:S01]  /*25c0*/  LEA.HI R138, R138, 0x3c, RZ, 0x1b ;  /* 0x0000003c8a8a7811 */ /* 0x000fe200078fd8ff */
[----:B------:R0:W2:Y:S01]  /*25d0*/  @!P0 LDG.E.U16 R156, [R92.64] ;  /* 0x000000085c9c8981 */ /* 0x0000a2000c1e1500 */
[----:B------:R-:W-:-:S02]  /*25e0*/  PRMT R146, RZ, 0x7610, R146 ;  /* 0x00007610ff927816 */ /* 0x000fc40000000092 */
[----:B------:R-:W-:Y:S01]  /*25f0*/  ISETP.GE.AND P0, PT, R138, UR7, PT ;  /* 0x000000078a007c0c */ /* 0x000fe2000bf06270 */
[----:B------:R0:W2:Y:S01]  /*2600*/  @!P1 LDG.E.U16 R102, [R94.64] ;  /* 0x000000085e669981 */ /* 0x0000a2000c1e1500 */
[----:B------:R-:W-:Y:S01]  /*2610*/  ISETP.GE.AND P1, PT, R189, UR7, PT ;  /* 0x00000007bd007c0c */ /* 0x000fe2000bf26270 */
[--C-:B------:R-:W-:Y:S02]  /*2620*/  IMAD.WIDE R138, R244, 0x2, R90.reuse ;  /* 0x00000002f48a7825 */ /* 0x100fe400078e025a */
[----:B------:R0:W2:Y:S01]  /*2630*/  @!P3 LDG.E.U16 R145, [R104.64] ;  /* 0x000000086891b981 */ /* 0x0000a2000c1e1500 */
[----:B------:R-:W-:Y:S01]  /*2640*/  ISETP.GE.AND P3, PT, R137, UR7, PT ;  /* 0x0000000789007c0c */ /* 0x000fe2000bf66270 */
[----:B------:R-:W-:Y:S01]  /*2650*/  IMAD.WIDE R150, R246, 0x2, R90 ;  /* 0x00000002f6967825 */ /* 0x000fe200078e025a */
[----:B-1----:R-:W-:Y:S01]  /*2660*/  PRMT R106, RZ, 0x7610, R106 ;  /* 0x00007610ff6a7816 */ /* 0x002fe2000000006a */
[----:B------:R1:W2:Y:S01]  /*2670*/  @!P2 LDG.E.U16 R146, [R138.64] ;  /* 0x000000088a92a981 */ /* 0x0002a2000c1e1500 */
[----:B------:R-:W-:Y:S01]  /*2680*/  PRMT R141, RZ, 0x7610, R141 ;  /* 0x00007610ff8d7816 */ /* 0x000fe2000000008d */
[----:B0-----:R-:W-:Y:S01]  /*2690*/  IMAD.WIDE R94, R222, 0x2, R90 ;  /* 0x00000002de5e7825 */ /* 0x001fe200078e025a */
[----:B------:R-:W-:-:S02]  /*26a0*/  PRMT R93, RZ, 0x7610, R93 ;  /* 0x00007610ff5d7816 */ /* 0x000fc4000000005d */
[----:B------:R0:W2:Y:S01]  /*26b0*/  @!P4 LDG.E.U16 R106, [R150.64] ;  /* 0x00000008966ac981 */ /* 0x0000a2000c1e1500 */
[----:B------:R-:W-:Y:S01]  /*26c0*/  PRMT R104, RZ, 0x7610, R104 ;  /* 0x00007610ff687816 */ /* 0x000fe20000000068 */
[--C-:B------:R-:W-:Y:S01]  /*26d0*/  IMAD.WIDE R100, R243, 0x2, R90.reuse ;  /* 0x00000002f3647825 */ /* 0x100fe200078e025a */
[----:B------:R-:W-:Y:S02]  /*26e0*/  ISETP.GE.AND P2, PT, R135, UR7, PT ;  /* 0x0000000787007c0c */ /* 0x000fe4000bf46270 */
[----:B------:R-:W-:Y:S01]  /*26f0*/  ISETP.GE.AND P4, PT, R133, UR7, PT ;  /* 0x0000000785007c0c */ /* 0x000fe2000bf86270 */
[----:B------:R-:W-:Y:S01]  /*2700*/  IMAD.WIDE R148, R245, 0x2, R90 ;  /* 0x00000002f5947825 */ /* 0x000fe200078e025a */
[----:B------:R-:W-:Y:S01]  /*2710*/  LEA.HI R152, R152, 0x5c, RZ, 0x1b ;  /* 0x0000005c98987811 */ /* 0x000fe200078fd8ff */
[----:B------:R-:W1:Y:S01]  /*2720*/  S2R R160, SR_TID.X ;  /* 0x0000000000a07919 */ /* 0x000e620000002100 */
[----:B------:R-:W-:-:S03]  /*2730*/  PRMT R98, RZ, 0x7610, R98 ;  /* 0x00007610ff627816 */ /* 0x000fc60000000062 */
[----:B------:R0:W2:Y:S01]  /*2740*/  @!P0 LDG.E.U16 R104, [R94.64] ;  /* 0x000000085e688981 */ /* 0x0000a2000c1e1500 */
[----:B------:R-:W-:-:S03]  /*2750*/  ISETP.GE.AND P5, PT, R152, UR7, PT ;  /* 0x0000000798007c0c */ /* 0x000fc6000bfa6270 */
[----:B------:R0:W2:Y:S01]  /*2760*/  @!P1 LDG.E.U16 R141, [R100.64] ;  /* 0x00000008648d9981 */ /* 0x0000a2000c1e1500 */
[----:B------:R-:W-:-:S03]  /*2770*/  ISETP.GE.AND P1, PT, R132, UR7, PT ;  /* 0x0000000784007c0c */ /* 0x000fc6000bf26270 */
[----:B------:R1:W2:Y:S01]  /*2780*/  @!P3 LDG.E.U16 R93, [R148.64] ;  /* 0x00000008945db981 */ /* 0x0002a2000c1e1500 */
[----:B------:R-:W-:Y:S02]  /*2790*/  ISETP.GE.AND P3, PT, R134, UR7, PT ;  /* 0x0000000786007c0c */ /* 0x000fe4000bf66270 */
[----:B0-----:R-:W-:Y:S01]  /*27a0*/  PRMT R95, RZ, 0x7610, R95 ;  /* 0x00007610ff5f7816 */ /* 0x001fe2000000005f */
[----:B------:R-:W-:-:S04]  /*27b0*/  IMAD.WIDE R150, R249, 0x2, R90 ;  /* 0x00000002f9967825 */ /* 0x000fc800078e025a */
[----:B------:R-:W-:Y:S01]  /*27c0*/  IMAD.WIDE R100, R247, 0x2, R90 ;  /* 0x00000002f7647825 */ /* 0x000fe200078e025a */
[----:B------:R-:W-:Y:S01]  /*27d0*/  PRMT R147, RZ, 0x7610, R147 ;  /* 0x00007610ff937816 */ /* 0x000fe20000000093 */
[----:B------:R0:W2:Y:S01]  /*27e0*/  @!P4 LDG.E.U16 R98, [R150.64] ;  /* 0x000000089662c981 */ /* 0x0000a2000c1e1500 */
[----:B------:R-:W-:Y:S01]  /*27f0*/  ISETP.GE.AND P0, PT, R131, UR7, PT ;  /* 0x0000000783007c0c */ /* 0x000fe2000bf06270 */
[----:B-1----:R-:W-:Y:S02]  /*2800*/  IMAD.WIDE R148, R248, 0x2, R90 ;  /* 0x00000002f8947825 */ /* 0x002fe400078e025a */
[----:B------:R1:W2:Y:S01]  /*2810*/  @!P2 LDG.E.U16 R95, [R100.64] ;  /* 0x00000008645fa981 */ /* 0x0002a2000c1e1500 */
[----:B------:R-:W-:Y:S01]  /*2820*/  PRMT R138, RZ, 0x7610, R138 ;  /* 0x00007610ff8a7816 */ /* 0x000fe2000000008a */
[----:B------:R-:W-:-:S04]  /*2830*/  IMAD.WIDE R152, R223, 0x2, R90 ;  /* 0x00000002df987825 */ /* 0x000fc800078e025a */
[----:B0-----:R-:W-:Y:S01]  /*2840*/  IMAD.WIDE R150, R250, 0x2, R90 ;  /* 0x00000002fa967825 */ /* 0x001fe200078e025a */
[----:B------:R0:W2:Y:S01]  /*2850*/  @!P3 LDG.E.U16 R147, [R148.64] ;  /* 0x000000089493b981 */ /* 0x0000a2000c1e1500 */
[----:B-1----:R-:W-:-:S03]  /*2860*/  PRMT R101, RZ, 0x7610, R101 ;  /* 0x00007610ff657816 */ /* 0x002fc60000000065 */
[----:B------:R1:W2:Y:S01]  /*2870*/  @!P5 LDG.E.U16 R138, [R152.64] ;  /* 0x00000008988ad981 */ /* 0x0002a2000c1e1500 */
[----:B------:R-:W-:-:S03]  /*2880*/  ISETP.GE.AND P2, PT, R130, UR7, PT ;  /* 0x0000000782007c0c */ /* 0x000fc6000bf46270 */
[----:B------:R1:W2:Y:S01]  /*2890*/  @!P1 LDG.E.U16 R101, [R150.64] ;  /* 0x0000000896659981 */ /* 0x0002a2000c1e1500 */
[----:B0-----:R-:W-:Y:S02]  /*28a0*/  PRMT R148, RZ, 0x7610, R148 ;  /* 0x00007610ff947816 */ /* 0x001fe40000000094 */
[----:B------:R-:W-:Y:S01]  /*28b0*/  ISETP.GE.AND P1, PT, R128, UR7, PT ;  /* 0x0000000780007c0c */ /* 0x000fe2000bf26270 */
[----:B-1----:R-:W-:Y:S01]  /*28c0*/  IMAD.WIDE R152, R251, 0x2, R90 ;  /* 0x00000002fb987825 */ /* 0x002fe200078e025a */
[----:B------:R-:W-:-:S03]  /*28d0*/  ISETP.GE.AND P3, PT, R129, UR7, PT ;  /* 0x0000000781007c0c */ /* 0x000fc6000bf66270 */
[----:B------:R-:W-:Y:S01]  /*28e0*/  IMAD R159, R129, c[0x0][0x188], RZ ;  /* 0x00006200819f7a24 */ /* 0x000fe200078e02ff */
[----:B------:R-:W-:Y:S01]  /*28f0*/  PRMT R103, RZ, 0x7610, R103 ;  /* 0x00007610ff677816 */ /* 0x000fe20000000067 */
[----:B------:R-:W-:Y:S01]  /*2900*/  IMAD R158, R128, c[0x0][0x188], RZ ;  /* 0x00006200809e7a24 */ /* 0x000fe200078e02ff */
[----:B------:R0:W2:Y:S01]  /*2910*/  @!P0 LDG.E.U16 R148, [R152.64] ;  /* 0x0000000898948981 */ /* 0x0000a2000c1e1500 */
[----:B------:R-:W-:Y:S01]  /*2920*/  IMAD.WIDE R150, R252, 0x2, R90 ;  /* 0x00000002fc967825 */ /* 0x000fe200078e025a */
[----:B------:R-:W-:Y:S02]  /*2930*/  PRMT R105, RZ, 0x7610, R105 ;  /* 0x00007610ff697816 */ /* 0x000fe40000000069 */
[----:B------:R-:W-:Y:S02]  /*2940*/  ISETP.GE.AND P0, PT, R127, UR7, PT ;  /* 0x000000077f007c0c */ /* 0x000fe4000bf06270 */
[----:B------:R-:W-:Y:S01]  /*2950*/  LEA.HI R160, R160, 0x7c, RZ, 0x1b ;  /* 0x0000007ca0a07811 */ /* 0x000fe200078fd8ff */
[----:B------:R1:W2:Y:S01]  /*2960*/  @!P2 LDG.E.U16 R103, [R150.64] ;  /* 0x000000089667a981 */ /* 0x0002a2000c1e1500 */
[----:B0-----:R-:W-:Y:S01]  /*2970*/  IMAD.WIDE R152, R159, 0x2, R90 ;  /* 0x000000029f987825 */ /* 0x001fe200078e025a */
[----:B------:R-:W-:-:S03]  /*2980*/  PRMT R92, RZ, 0x7610, R92 ;  /* 0x00007610ff5c7816 */ /* 0x000fc6000000005c */
[----:B------:R-:W-:Y:S01]  /*2990*/  IMAD.WIDE R158, R158, 0x2, R90 ;  /* 0x000000029e9e7825 */ /* 0x000fe200078e025a */
[----:B------:R-:W-:-:S03]  /*29a0*/  ISETP.GE.AND P2, PT, R160, UR7, PT ;  /* 0x00000007a0007c0c */ /* 0x000fc6000bf46270 */
[----:B------:R-:W-:Y:S01]  /*29b0*/  IMAD R161, R127, c[0x0][0x188], RZ ;  /* 0x000062007fa17a24 */ /* 0x000fe200078e02ff */
[----:B------:R0:W2:Y:S01]  /*29c0*/  @!P1 LDG.E.U16 R105, [R158.64] ;  /* 0x000000089e699981 */ /* 0x0000a2000c1e1500 */
[----:B------:R-:W-:Y:S01]  /*29d0*/  IMAD R160, R126, c[0x0][0x188], RZ ;  /* 0x000062007ea07a24 */ /* 0x000fe200078e02ff */
[----:B------:R-:W-:Y:S01]  /*29e0*/  ISETP.GE.AND P1, PT, R125, UR7, PT ;  /* 0x000000077d007c0c */ /* 0x000fe2000bf26270 */
[----:B-1----:R-:W-:Y:S01]  /*29f0*/  IMAD.WIDE R150, R161, 0x2, R90 ;  /* 0x00000002a1967825 */ /* 0x002fe200078e025a */
[----:B------:R-:W-:Y:S01]  /*2a00*/  PRMT R149, RZ, 0x7610, R149 ;  /* 0x00007610ff957816 */ /* 0x000fe20000000095 */
[----:B------:R1:W2:Y:S02]  /*2a10*/  @!P3 LDG.E.U16 R92, [R152.64] ;  /* 0x00000008985cb981 */ /* 0x0002a4000c1e1500 */
[----:B------:R-:W-:Y:S01]  /*2a20*/  IMAD R162, R124, c[0x0][0x188], RZ ;  /* 0x000062007ca27a24 */ /* 0x000fe200078e02ff */
[----:B------:R-:W-:Y:S02]  /*2a30*/  PRMT R140, RZ, 0x7610, R140 ;  /* 0x00007610ff8c7816 */ /* 0x000fe4000000008c */
[----:B------:R0:W2:Y:S01]  /*2a40*/  @!P0 LDG.E.U16 R149, [R150.64] ;  /* 0x0000000896958981 */ /* 0x0000a2000c1e1500 */
[----:B-1----:R-:W-:-:S04]  /*2a50*/  IMAD.WIDE R152, R160, 0x2, R90 ;  /* 0x00000002a0987825 */ /* 0x002fc800078e025a */
[----:B------:R-:W-:Y:S02]  /*2a60*/  IMAD R160, R125, c[0x0][0x188], RZ ;  /* 0x000062007da07a24 */ /* 0x000fe400078e02ff */
[----:B0-----:R-:W-:-:S04]  /*2a70*/  IMAD.WIDE R150, R162, 0x2, R90 ;  /* 0x00000002a2967825 */ /* 0x001fc800078e025a */
[----:B------:R-:W-:-:S04]  /*2a80*/  IMAD.WIDE R160, R160, 0x2, R90 ;  /* 0x00000002a0a07825 */ /* 0x000fc800078e025a */
[----:B------:R-:W-:Y:S01]  /*2a90*/  IMAD R162, R122, c[0x0][0x188], RZ ;  /* 0x000062007aa27a24 */ /* 0x000fe200078e02ff */
[----:B------:R0:W2:Y:S01]  /*2aa0*/  @!P1 LDG.E.U16 R140, [R160.64] ;  /* 0x00000008a08c9981 */ /* 0x0000a2000c1e1500 */
[----:B------:R-:W-:Y:S01]  /*2ab0*/  ISETP.GE.AND P4, PT, R126, UR7, PT ;  /* 0x000000077e007c0c */ /* 0x000fe2000bf86270 */
[----:B------:R-:W-:Y:S01]  /*2ac0*/  IMAD.WIDE R158, R224, 0x2, R90 ;  /* 0x00000002e09e7825 */ /* 0x000fe200078e025a */
[----:B------:R-:W-:Y:S02]  /*2ad0*/  PRMT R139, RZ, 0x7610, R139 ;  /* 0x00007610ff8b7816 */ /* 0x000fe4000000008b */
[----:B------:R-:W-:-:S04]  /*2ae0*/  PRMT R107, RZ, 0x7610, R107 ;  /* 0x00007610ff6b7816 */ /* 0x000fc8000000006b */
[----:B------:R1:W2:Y:S01]  /*2af0*/  @!P2 LDG.E.U16 R139, [R158.64] ;  /* 0x000000089e8ba981 */ /* 0x0002a2000c1e1500 */
[----:B0-----:R-:W-:-:S03]  /*2b00*/  IMAD.WIDE R160, R162, 0x2, R90 ;  /* 0x00000002a2a07825 */ /* 0x001fc600078e025a */
[----:B------:R-:W0:Y:S01]  /*2b10*/  S2R R162, SR_TID.X ;  /* 0x0000000000a27919 */ /* 0x000e220000002100 */
[----:B------:R-:W-:Y:S02]  /*2b20*/  ISETP.GE.AND P2, PT, R122, UR7, PT ;  /* 0x000000077a007c0c */ /* 0x000fe4000bf46270 */
[C---:B------:R-:W-:Y:S01]  /*2b30*/  ISETP.GE.AND P3, PT, R123.reuse, UR7, PT ;  /* 0x000000077b007c0c */ /* 0x040fe2000bf66270 */
[----:B------:R1:W2:Y:S01]  /*2b40*/  @!P4 LDG.E.U16 R107, [R152.64] ;  /* 0x00000008986bc981 */ /* 0x0002a2000c1e1500 */
[----:B------:R-:W-:Y:S01]  /*2b50*/  ISETP.GE.AND P0, PT, R124, UR7, PT ;  /* 0x000000077c007c0c */ /* 0x000fe2000bf06270 */
[----:B------:R-:W-:Y:S01]  /*2b60*/  IMAD R163, R123, c[0x0][0x188], RZ ;  /* 0x000062007ba37a24 */ /* 0x000fe200078e02ff */
[----:B------:R-:W-:-:S03]  /*2b70*/  PRMT R94, RZ, 0x7610, R94 ;  /* 0x00007610ff5e7816 */ /* 0x000fc6000000005e */
[----:B-1----:R-:W-:Y:S01]  /*2b80*/  IMAD.WIDE R158, R163, 0x2, R90 ;  /* 0x00000002a39e7825 */ /* 0x002fe200078e025a */
[----:B------:R-:W-:Y:S02]  /*2b90*/  PRMT R152, RZ, 0x7610, R152 ;  /* 0x00007610ff987816 */ /* 0x000fe40000000098 */
[----:B------:R-:W-:-:S03]  /*2ba0*/  PRMT R153, RZ, 0x7610, R153 ;  /* 0x00007610ff997816 */ /* 0x000fc60000000099 */
[----:B------:R1:W2:Y:S04]  /*2bb0*/  @!P3 LDG.E.U16 R94, [R158.64] ;  /* 0x000000089e5eb981 */ /* 0x0002a8000c1e1500 */
[----:B------:R1:W2:Y:S01]  /*2bc0*/  @!P2 LDG.E.U16 R152, [R160.64] ;  /* 0x00000008a098a981 */ /* 0x0002a2000c1e1500 */
[----:B------:R-:W-:Y:S02]  /*2bd0*/  ISETP.GE.AND P2, PT, R119, UR7, PT ;  /* 0x0000000777007c0c */ /* 0x000fe4000bf46270 */
[----:B0-----:R-:W-:Y:S01]  /*2be0*/  LEA.HI R162, R162, 0x9c, RZ, 0x1b ;  /* 0x0000009ca2a27811 */ /* 0x001fe200078fd8ff */
[----:B------:R0:W2:Y:S01]  /*2bf0*/  @!P0 LDG.E.U16 R153, [R150.64] ;  /* 0x0000000896998981 */ /* 0x0000a2000c1e1500 */
[----:B------:R-:W-:Y:S01]  /*2c00*/  IMAD R163, R120, c[0x0][0x188], RZ ;  /* 0x0000620078a37a24 */ /* 0x000fe200078e02ff */
[----:B------:R-:W-:-:S02]  /*2c10*/  ISETP.GE.AND P0, PT, R121, UR7, PT ;  /* 0x0000000779007c0c */ /* 0x000fc4000bf06270 */
[----:B------:R-:W-:Y:S01]  /*2c20*/  ISETP.GE.AND P3, PT, R162, UR7, PT ;  /* 0x00000007a2007c0c */ /* 0x000fe2000bf66270 */
[----:B------:R-:W-:Y:S01]  /*2c30*/  IMAD R162, R119, c[0x0][0x188], RZ ;  /* 0x0000620077a27a24 */ /* 0x000fe200078e02ff */
[----:B------:R-:W-:Y:S01]  /*2c40*/  PRMT R100, RZ, 0x7610, R100 ;  /* 0x00007610ff647816 */ /* 0x000fe20000000064 */
[----:B-1----:R-:W-:Y:S01]  /*2c50*/  IMAD.WIDE R160, R163, 0x2, R90 ;  /* 0x00000002a3a07825 */ /* 0x002fe200078e025a */
[----:B------:R-:W-:-:S03]  /*2c60*/  ISETP.GE.AND P1, PT, R120, UR7, PT ;  /* 0x0000000778007c0c */ /* 0x000fc6000bf26270 */
[----:B------:R-:W-:Y:S02]  /*2c70*/  IMAD R164, R121, c[0x0][0x188], RZ ;  /* 0x0000620079a47a24 */ /* 0x000fe400078e02ff */
[----:B------:R-:W-:Y:S01]  /*2c80*/  IMAD.WIDE R162, R162, 0x2, R90 ;  /* 0x00000002a2a27825 */ /* 0x000fe200078e025a */
[----:B------:R-:W-:-:S03]  /*2c90*/  PRMT R97, RZ, 0x7610, R97 ;  /* 0x00007610ff617816 */ /* 0x000fc60000000061 */
[----:B------:R-:W-:Y:S01]  /*2ca0*/  IMAD.WIDE R158, R164, 0x2, R90 ;  /* 0x00000002a49e7825 */ /* 0x000fe200078e025a */
[----:B------:R1:W2:Y:S01]  /*2cb0*/  @!P2 LDG.E.U16 R100, [R162.64] ;  /* 0x00000008a264a981 */ /* 0x0002a2000c1e1500 */
[----:B------:R-:W-:Y:S02]  /*2cc0*/  ISETP.GE.AND P2, PT, R117, UR7, PT ;  /* 0x0000000775007c0c */ /* 0x000fe4000bf46270 */
[----:B0-----:R-:W-:Y:S01]  /*2cd0*/  PRMT R151, RZ, 0x7610, R151 ;  /* 0x00007610ff977816 */ /* 0x001fe20000000097 */
[----:B------:R0:W2:Y:S01]  /*2ce0*/  @!P0 LDG.E.U16 R97, [R158.64] ;  /* 0x000000089e618981 */ /* 0x0000a2000c1e1500 */
[----:B------:R-:W-:-:S04]  /*2cf0*/  PRMT R169, RZ, 0x7610, R169 ;  /* 0x00007610ffa97816 */ /* 0x000fc800000000a9 */
[----:B------:R1:W2:Y:S01]  /*2d00*/  @!P1 LDG.E.U16 R151, [R160.64] ;  /* 0x00000008a0979981 */ /* 0x0002a2000c1e1500 */
[----:B0-----:R-:W-:-:S04]  /*2d10*/  IMAD R158, R117, c[0x0][0x188], RZ ;  /* 0x00006200759e7a24 */ /* 0x001fc800078e02ff */
[----:B-1----:R-:W-:-:S05]  /*2d20*/  IMAD.WIDE R160, R158, 0x2, R90 ;  /* 0x000000029ea07825 */ /* 0x002fca00078e025a */
[----:B------:R0:W2:Y:S01]  /*2d30*/  @!P2 LDG.E.U16 R169, [R160.64] ;  /* 0x00000008a0a9a981 */ /* 0x0000a2000c1e1500 */
[----:B------:R-:W-:Y:S01]  /*2d40*/  PRMT R150, RZ, 0x7610, R150 ;  /* 0x00007610ff967816 */ /* 0x000fe20000000096 */
[----:B------:R-:W-:Y:S01]  /*2d50*/  IMAD.WIDE R164, R225, 0x2, R90 ;  /* 0x00000002e1a47825 */ /* 0x000fe200078e025a */
[----:B------:R-:W-:-:S03]  /*2d60*/  ISETP.GE.AND P1, PT, R118, UR7, PT ;  /* 0x0000000776007c0c */ /* 0x000fc6000bf26270 */
[----:B------:R-:W-:Y:S01]  /*2d70*/  IMAD R159, R118, c[0x0][0x188], RZ ;  /* 0x00006200769f7a24 */ /* 0x000fe200078e02ff */
[----:B------:R1:W2:Y:S04]  /*2d80*/  @!P3 LDG.E.U16 R150, [R164.64] ;  /* 0x00000008a496b981 */ /* 0x0002a8000c1e1500 */
[----:B0-----:R-:W0:Y:S01]  /*2d90*/  S2R R161, SR_TID.X ;  /* 0x0000000000a17919 */ /* 0x001e220000002100 */
[----:B------:R-:W-:Y:S01]  /*2da0*/  ISETP.GE.AND P3, PT, R116, UR7, PT ;  /* 0x0000000774007c0c */ /* 0x000fe2000bf66270 */
[----:B------:R-:W-:Y:S01]  /*2db0*/  IMAD.WIDE R162, R159, 0x2, R90 ;  /* 0x000000029fa27825 */ /* 0x000fe200078e025a */
[----:B------:R-:W-:-:S03]  /*2dc0*/  ISETP.GE.AND P0, PT, R114, UR7, PT ;  /* 0x0000000772007c0c */ /* 0x000fc6000bf06270 */
[----:B------:R-:W-:Y:S01]  /*2dd0*/  IMAD R159, R116, c[0x0][0x188], RZ ;  /* 0x00006200749f7a24 */ /* 0x000fe200078e02ff */
[----:B-1----:R-:W-:Y:S02]  /*2de0*/  PRMT R164, RZ, 0x7610, R164 ;  /* 0x00007610ffa47816 */ /* 0x002fe400000000a4 */
[----:B------:R-:W-:Y:S01]  /*2df0*/  PRMT R165, RZ, 0x7610, R165 ;  /* 0x00007610ffa57816 */ /* 0x000fe200000000a5 */
[----:B------:R-:W-:Y:S01]  /*2e00*/  IMAD.WIDE R158, R159, 0x2, R90 ;  /* 0x000000029f9e7825 */ /* 0x000fe200078e025a */
[----:B------:R-:W-:Y:S02]  /*2e10*/  ISETP.GE.AND P4, PT, R115, UR7, PT ;  /* 0x0000000773007c0c */ /* 0x000fe4000bf86270 */
[----:B------:R1:W2:Y:S01]  /*2e20*/  @!P1 LDG.E.U16 R164, [R162.64] ;  /* 0x00000008a2a49981 */ /* 0x0002a2000c1e1500 */
[----:B------:R-:W-:Y:S01]  /*2e30*/  IMAD R160, R114, c[0x0][0x188], RZ ;  /* 0x0000620072a07a24 */ /* 0x000fe200078e02ff */
[----:B------:R-:W-:Y:S02]  /*2e40*/  ISETP.GE.AND P1, PT, R113, UR7, PT ;  /* 0x0000000771007c0c */ /* 0x000fe4000bf26270 */
[----:B------:R4:W2:Y:S01]  /*2e50*/  @!P3 LDG.E.U16 R165, [R158.64] ;  /* 0x000000089ea5b981 */ /* 0x0008a2000c1e1500 */
[----:B------:R-:W-:-:S02]  /*2e60*/  PRMT R171, RZ, 0x7610, R171 ;  /* 0x00007610ffab7816 */ /* 0x000fc400000000ab */
[----:B------:R-:W-:Y:S02]  /*2e70*/  ISETP.GE.AND P2, PT, R9, UR7, PT ;  /* 0x0000000709007c0c */ /* 0x000fe4000bf46270 */
[----:B0-----:R-:W-:Y:S01]  /*2e80*/  LEA.HI R161, R161, 0xbc, RZ, 0x1b ;  /* 0x000000bca1a17811 */ /* 0x001fe200078fd8ff */
[----:B-1----:R-:W-:Y:S02]  /*2e90*/  IMAD R163, R115, c[0x0][0x188], RZ ;  /* 0x0000620073a37a24 */ /* 0x002fe400078e02ff */
[----:B----4-:R-:W-:Y:S01]  /*2ea0*/  IMAD.WIDE R158, R160, 0x2, R90 ;  /* 0x00000002a09e7825 */ /* 0x010fe200078e025a */
[----:B------:R-:W-:Y:S02]  /*2eb0*/  ISETP.GE.AND P3, PT, R161, UR7, PT ;  /* 0x00000007a1007c0c */ /* 0x000fe4000bf66270 */
[----:B------:R-:W-:Y:S01]  /*2ec0*/  PRMT R170, RZ, 0x7610, R170 ;  /* 0x00007610ffaa7816 */ /* 0x000fe200000000aa */
[----:B------:R-:W-:Y:S01]  /*2ed0*/  IMAD R160, R113, c[0x0][0x188], RZ ;  /* 0x0000620071a07a24 */ /* 0x000fe200078e02ff */
[----:B------:R0:W4:Y:S01]  /*2ee0*/  @!P0 LDG.E.U16 R171, [R158.64] ;  /* 0x000000089eab8981 */ /* 0x000122000c1e1500 */
[----:B------:R-:W-:Y:S01]  /*2ef0*/  IMAD.WIDE R162, R163, 0x2, R90 ;  /* 0x00000002a3a27825 */ /* 0x000fe200078e025a */
[----:B------:R-:W-:-:S03]  /*2f00*/  PRMT R174, RZ, 0x7610, R174 ;  /* 0x00007610ffae7816 */ /* 0x000fc600000000ae */
[----:B------:R-:W-:Y:S01]  /*2f10*/  IMAD R161, R9, c[0x0][0x188], RZ ;  /* 0x0000620009a17a24 */ /* 0x000fe200078e02ff */
[----:B------:R1:W2:Y:S01]  /*2f20*/  @!P4 LDG.E.U16 R170, [R162.64] ;  /* 0x00000008a2aac981 */ /* 0x0002a2000c1e1500 */
[----:B------:R-:W-:Y:S01]  /*2f30*/  ISETP.GE.AND P0, PT, R10, UR7, PT ;  /* 0x000000070a007c0c */ /* 0x000fe2000bf06270 */
[----:B0-----:R-:W-:Y:S01]  /*2f40*/  IMAD.WIDE R158, R160, 0x2, R90 ;  /* 0x00000002a09e7825 */ /* 0x001fe200078e025a */
[----:B------:R-:W-:Y:S02]  /*2f50*/  PRMT R172, RZ, 0x7610, R172 ;  /* 0x00007610ffac7816 */ /* 0x000fe400000000ac */
[----:B------:R-:W-:Y:S01]  /*2f60*/  PRMT R173, RZ, 0x7610, R173 ;  /* 0x00007610ffad7816 */ /* 0x000fe200000000ad */
[--C-:B------:R-:W-:Y:S01]  /*2f70*/  IMAD.WIDE R160, R161, 0x2, R90.reuse ;  /* 0x00000002a1a07825 */ /* 0x100fe200078e025a */
[----:B------:R-:W-:Y:S01]  /*2f80*/  ISETP.GE.AND P4, PT, R11, UR7, PT ;  /* 0x000000070b007c0c */ /* 0x000fe2000bf86270 */
[----:B------:R0:W2:Y:S02]  /*2f90*/  @!P1 LDG.E.U16 R174, [R158.64] ;  /* 0x000000089eae9981 */ /* 0x0000a4000c1e1500 */
[----:B-1----:R-:W-:-:S02]  /*2fa0*/  IMAD.WIDE R162, R227, 0x2, R90 ;  /* 0x00000002e3a27825 */ /* 0x002fc400078e025a */
[----:B------:R1:W2:Y:S04]  /*2fb0*/  @!P2 LDG.E.U16 R172, [R160.64] ;  /* 0x00000008a0aca981 */ /* 0x0002a8000c1e1500 */
[----:B------:R5:W2:Y:S01]  /*2fc0*/  @!P3 LDG.E.U16 R173, [R162.64] ;  /* 0x00000008a2adb981 */ /* 0x000aa2000c1e1500 */
[----:B0-----:R-:W-:Y:S01]  /*2fd0*/  IMAD R159, R10, c[0x0][0x188], RZ ;  /* 0x000062000a9f7a24 */ /* 0x001fe200078e02ff */
[----:B------:R-:W-:Y:S01]  /*2fe0*/  ISETP.GE.AND P1, PT, R12, UR7, PT ;  /* 0x000000070c007c0c */ /* 0x000fe2000bf26270 */
[----:B-1----:R-:W-:Y:S02]  /*2ff0*/  IMAD R161, R11, c[0x0][0x188], RZ ;  /* 0x000062000ba17a24 */ /* 0x002fe400078e02ff */
[----:B------:R-:W-:Y:S01]  /*3000*/  IMAD.WIDE R158, R159, 0x2, R90 ;  /* 0x000000029f9e7825 */ /* 0x000fe200078e025a */
[----:B-----5:R-:W-:-:S02]  /*3010*/  PRMT R162, RZ, 0x7610, R162 ;  /* 0x00007610ffa27816 */ /* 0x020fc400000000a2 */
[----:B------:R-:W-:Y:S01]  /*3020*/  PRMT R163, RZ, 0x7610, R163 ;  /* 0x00007610ffa37816 */ /* 0x000fe200000000a3 */
[----:B------:R-:W-:Y:S01]  /*3030*/  IMAD.WIDE R160, R161, 0x2, R90 ;  /* 0x00000002a1a07825 */ /* 0x000fe200078e025a */
[----:B------:R-:W-:Y:S02]  /*3040*/  ISETP.GE.AND P2, PT, R13, UR7, PT ;  /* 0x000000070d007c0c */ /* 0x000fe4000bf46270 */
[----:B------:R0:W5:Y:S01]  /*3050*/  @!P0 LDG.E.U16 R162, [R158.64] ;  /* 0x000000089ea28981 */ /* 0x000162000c1e1500 */
[----:B------:R-:W-:-:S03]  /*3060*/  PRMT R176, RZ, 0x7610, R176 ;  /* 0x00007610ffb07816 */ /* 0x000fc600000000b0 */
[----:B------:R1:W2:Y:S01]  /*3070*/  @!P4 LDG.E.U16 R163, [R160.64] ;  /* 0x00000008a0a3c981 */ /* 0x0002a2000c1e1500 */
[----:B0-----:R-:W-:Y:S01]  /*3080*/  IMAD R159, R12, c[0x0][0x188], RZ ;  /* 0x000062000c9f7a24 */ /* 0x001fe200078e02ff */
[----:B------:R-:W-:Y:S01]  /*3090*/  ISETP.GE.AND P0, PT, R14, UR7, PT ;  /* 0x000000070e007c0c */ /* 0x000fe2000bf06270 */
[----:B-1----:R-:W-:Y:S02]  /*30a0*/  IMAD R161, R13, c[0x0][0x188], RZ ;  /* 0x000062000da17a24 */ /* 0x002fe400078e02ff */
[----:B------:R-:W-:Y:S01]  /*30b0*/  IMAD.WIDE R158, R159, 0x2, R90 ;  /* 0x000000029f9e7825 */ /* 0x000fe200078e025a */
[----:B------:R-:W-:-:S03]  /*30c0*/  PRMT R177, RZ, 0x7610, R177 ;  /* 0x00007610ffb17816 */ /* 0x000fc600000000b1 */
[----:B------:R-:W-:Y:S01]  /*30d0*/  IMAD.WIDE R160, R161, 0x2, R90 ;  /* 0x00000002a1a07825 */ /* 0x000fe200078e025a */
[----:B------:R0:W2:Y:S04]  /*30e0*/  @!P1 LDG.E.U16 R176, [R158.64] ;  /* 0x000000089eb09981 */ /* 0x0000a8000c1e1500 */
[----:B------:R1:W2:Y:S01]  /*30f0*/  @!P2 LDG.E.U16 R177, [R160.64] ;  /* 0x00000008a0b1a981 */ /* 0x0002a2000c1e1500 */
[----:B0-----:R-:W-:Y:S01]  /*3100*/  IMAD R159, R14, c[0x0][0x188], RZ ;  /* 0x000062000e9f7a24 */ /* 0x001fe200078e02ff */
[----:B------:R-:W-:Y:S02]  /*3110*/  ISETP.GE.AND P1, PT, R15, UR7, PT ;  /* 0x000000070f007c0c */ /* 0x000fe4000bf26270 */
[----:B-1----:R-:W-:Y:S01]  /*3120*/  PRMT R160, RZ, 0x7610, R160 ;  /* 0x00007610ffa07816 */ /* 0x002fe200000000a0 */
[----:B------:R-:W-:Y:S01]  /*3130*/  IMAD.WIDE R158, R159, 0x2, R90 ;  /* 0x000000029f9e7825 */ /* 0x000fe200078e025a */
[----:B------:R-:W-:-:S04]  /*3140*/  PRMT R161, RZ, 0x7610, R161 ;  /* 0x00007610ffa17816 */ /* 0x000fc800000000a1 */
[----:B------:R0:W2:Y:S02]  /*3150*/  @!P0 LDG.E.U16 R160, [R158.64] ;  /* 0x000000089ea08981 */ /* 0x0000a4000c1e1500 */
[----:B0-----:R-:W-:-:S04]  /*3160*/  IMAD R159, R15, c[0x0][0x188], RZ ;  /* 0x000062000f9f7a24 */ /* 0x001fc800078e02ff */
[----:B------:R-:W-:-:S05]  /*3170*/  IMAD.WIDE R158, R159, 0x2, R90 ;  /* 0x000000029f9e7825 */ /* 0x000fca00078e025a */
[----:B------:R0:W2:Y:S04]  /*3180*/  @!P1 LDG.E.U16 R161, [R158.64] ;  /* 0x000000089ea19981 */ /* 0x0000a8000c1e1500 */
[----:B0-----:R-:W0:Y:S01]  /*3190*/  S2R R159, SR_TID.X ;  /* 0x00000000009f7919 */ /* 0x001e220000002100 */
[C---:B------:R-:W-:Y:S02]  /*31a0*/  ISETP.GE.AND P0, PT, R16.reuse, UR7, PT ;  /* 0x0000000710007c0c */ /* 0x040fe4000bf06270 */
[----:B------:R-:W-:Y:S02]  /*31b0*/  PRMT R178, RZ, 0x7610, R178 ;  /* 0x00007610ffb27816 */ /* 0x000fe400000000b2 */
[----:B------:R-:W-:Y:S02]  /*31c0*/  PRMT R179, RZ, 0x7610, R179 ;  /* 0x00007610ffb37816 */ /* 0x000fe400000000b3 */
[----:B0-----:R-:W-:Y:S01]  /*31d0*/  LEA.HI R158, R159, 0xdc, RZ, 0x1b ;  /* 0x000000dc9f9e7811 */ /* 0x001fe200078fd8ff */
[----:B------:R-:W-:-:S03]  /*31e0*/  IMAD R159, R16, c[0x0][0x188], RZ ;  /* 0x00006200109f7a24 */ /* 0x000fc600078e02ff */
[----:B------:R-:W-:Y:S01]  /*31f0*/  ISETP.GE.AND P1, PT, R158, UR7, PT ;  /* 0x000000079e007c0c */ /* 0x000fe2000bf26270 */
[----:B------:R-:W-:-:S05]  /*3200*/  IMAD.WIDE R158, R159, 0x2, R90 ;  /* 0x000000029f9e7825 */ /* 0x000fca00078e025a */
[----:B------:R0:W2:Y:S01]  /*3210*/  @!P0 LDG.E.U16 R178, [R158.64] ;  /* 0x000000089eb28981 */ /* 0x0000a2000c1e1500 */
[----:B------:R-:W-:Y:S01]  /*3220*/  ISETP.GE.AND P0, PT, R17, UR7, PT ;  /* 0x0000000711007c0c */ /* 0x000fe2000bf06270 */
[----:B0-----:R-:W-:Y:S01]  /*3230*/  IMAD.WIDE R158, R228, 0x2, R90 ;  /* 0x00000002e49e7825 */ /* 0x001fe200078e025a */
[----:B------:R-:W-:-:S04]  /*3240*/  PRMT R180, RZ, 0x7610, R180 ;  /* 0x00007610ffb47816 */ /* 0x000fc800000000b4 */
[----:B------:R0:W2:Y:S01]  /*3250*/  @!P1 LDG.E.U16 R179, [R158.64] ;  /* 0x000000089eb39981 */ /* 0x0000a2000c1e1500 */
[----:B------:R-:W-:Y:S01]  /*3260*/  ISETP.GE.AND P1, PT, R18, UR7, PT ;  /* 0x0000000712007c0c */ /* 0x000fe2000bf26270 */
[----:B0-----:R-:W-:-:S04]  /*3270*/  IMAD R159, R17, c[0x0][0x188], RZ ;  /* 0x00006200119f7a24 */ /* 0x001fc800078e02ff */
[----:B------:R-:W-:Y:S01]  /*3280*/  IMAD.WIDE R158, R159, 0x2, R90 ;  /* 0x000000029f9e7825 */ /* 0x000fe200078e025a */
        /* <DEDUP_REMOVED lines=11> */
[----:B------:R0:W3:Y:S01]  /*3340*/  @!P0 LDG.E.U16 R182, [R158.64] ;  /* 0x000000089eb68981 */ /* 0x0000e2000c1e1500 */
        /* <DEDUP_REMOVED lines=9> */
[----:B------:R0:W3:Y:S02]  /*33e0*/  @!P0 LDG.E.U16 R184, [R158.64] ;  /* 0x000000089eb88981 */ /* 0x0000e4000c1e1500 */
[----:B0-----:R-:W-:-:S04]  /*33f0*/  IMAD R159, R22, c[0x0][0x188], RZ ;  /* 0x00006200169f7a24 */ /* 0x001fc800078e02ff */
[----:B------:R-:W-:-:S05]  /*3400*/  IMAD.WIDE R158, R159, 0x2, R90 ;  /* 0x000000029f9e7825 */ /* 0x000fca00078e025a */
[----:B------:R0:W3:Y:S04]  /*3410*/  @!P1 LDG.E.U16 R185, [R158.64] ;  /* 0x000000089eb99981 */ /* 0x0000e8000c1e1500 */
[----:B0-----:R-:W0:Y:S01]  /*3420*/  S2R R159, SR_TID.X ;  /* 0x00000000009f7919 */ /* 0x001e220000002100 */
[----:B------:R-:W-:Y:S02]  /*3430*/  ISETP.GE.AND P0, PT, R23, UR7, PT ;  /* 0x0000000717007c0c */ /* 0x000fe4000bf06270 */
[----:B------:R-:W-:Y:S02]  /*3440*/  PRMT R186, RZ, 0x7610, R186 ;  /* 0x00007610ffba7816 */ /* 0x000fe400000000ba */
[----:B------:R-:W-:Y:S02]  /*3450*/  PRMT R188, RZ, 0x7610, R188 ;  /* 0x00007610ffbc7816 */ /* 0x000fe400000000bc */
[----:B0-----:R-:W-:Y:S01]  /*3460*/  LEA.HI R158, R159, 0xfc, RZ, 0x1b ;  /* 0x000000fc9f9e7811 */ /* 0x001fe200078fd8ff */
[----:B------:R-:W-:-:S03]  /*3470*/  IMAD R159, R23, c[0x0][0x188], RZ ;  /* 0x00006200179f7a24 */ /* 0x000fc600078e02ff */
[----:B------:R-:W-:Y:S01]  /*3480*/  ISETP.GE.AND P1, PT, R158, UR7, PT ;  /* 0x000000079e007c0c */ /* 0x000fe2000bf26270 */
[----:B------:R-:W-:-:S05]  /*3490*/  IMAD.WIDE R158, R159, 0x2, R90 ;  /* 0x000000029f9e7825 */ /* 0x000fca00078e025a */
[----:B------:R0:W4:Y:S02]  /*34a0*/  @!P0 LDG.E.U16 R186, [R158.64] ;  /* 0x000000089eba8981 */ /* 0x000124000c1e1500 */
[----:B0-----:R-:W-:-:S05]  /*34b0*/  IMAD.WIDE R158, R229, 0x2, R90 ;  /* 0x00000002e59e7825 */ /* 0x001fca00078e025a */
[----:B------:R0:W4:Y:S04]  /*34c0*/  @!P1 LDG.E.U16 R188, [R158.64] ;  /* 0x000000089ebc9981 */ /* 0x000128000c1e1500 */
[----:B------:R-:W-:Y:S06]  /*34d0*/  BAR.SYNC.DEFER_BLOCKING 0x0 ;  /* 0x0000000000007b1d */ /* 0x000fec0000010000 */
[----:B0-----:R-:W0:Y:S01]  /*34e0*/  S2R R159, SR_TID.X ;  /* 0x00000000009f7919 */ /* 0x001e220000002100 */
[----:B------:R-:W-:-:S02]  /*34f0*/  IADD3 R158, P1, R60, UR4, RZ ;  /* 0x000000043c9e7c10 */ /* 0x000fc4000ff3e0ff */
[----:B------:R-:W-:Y:S02]  /*3500*/  PRMT R190, RZ, 0x7610, R190 ;  /* 0x00007610ffbe7816 */ /* 0x000fe400000000be */
[----:B0-----:R-:W-:-:S04]  /*3510*/  LOP3.LUT R159, R159, 0x7f, RZ, 0xc0, !PT ;  /* 0x0000007f9f9f7812 */ /* 0x001fc800078ec0ff */
[----:B------:R-:W-:Y:S02]  /*3520*/  ISETP.GE.AND P0, PT, R159, UR7, PT ;  /* 0x000000079f007c0c */ /* 0x000fe4000bf06270 */
[----:B------:R-:W-:Y:S02]  /*3530*/  IADD3.X R159, R61, UR5, RZ, P1, !PT ;  /* 0x000000053d9f7c10 */ /* 0x000fe40008ffe4ff */
[----:B------:R-:W-:-:S09]  /*3540*/  PRMT R192, RZ, 0x7610, R192 ;  /* 0x00007610ffc07816 */ /* 0x000fd200000000c0 */
[----:B------:R0:W4:Y:S02]  /*3550*/  @!P0 LDG.E.U16 R190, [R158.64] ;  /* 0x000000089ebe8981 */ /* 0x000124000c1e1500 */
[----:B0-----:R-:W-:-:S04]  /*3560*/  IADD3 R158, P1, R62, UR4, RZ ;  /* 0x000000043e9e7c10 */ /* 0x001fc8000ff3e0ff */
[----:B------:R-:W-:-:S05]  /*3570*/  IADD3.X R159, R63, UR5, RZ, P1, !PT ;  /* 0x000000053f9f7c10 */ /* 0x000fca0008ffe4ff */
[----:B------:R0:W4:Y:S01]  /*3580*/  @!P0 LDG.E.U16 R192, [R158.64] ;  /* 0x000000089ec08981 */ /* 0x000122000c1e1500 */
[----:B------:R-:W-:Y:S02]  /*3590*/  PRMT R194, RZ, 0x7610, R194 ;  /* 0x00007610ffc27816 */ /* 0x000fe400000000c2 */
        /* <DEDUP_REMOVED lines=17> */
[----:B------:R-:W-:Y:S01]  /*36b0*/  IADD3.X R159, R73, UR5, RZ, P1, !PT ;  /* 0x00000005499f7c10 */ /* 0x000fe20008ffe4ff */
[----:B------:R0:W-:Y:S04]  /*36c0*/  STS.U16 [R3], R175 ;  /* 0x000000af03007388 */ /* 0x0001e80000000400 */
[----:B------:R1:W4:Y:S01]  /*36d0*/  @!P0 LDG.E.U16 R202, [R158.64] ;  /* 0x000000089eca8981 */ /* 0x000322000c1e1500 */
[----:B0-----:R-:W-:Y:S02]  /*36e0*/  PRMT R175, RZ, 0x7610, R175 ;  /* 0x00007610ffaf7816 */ /* 0x001fe400000000af */
[----:B-1----:R-:W-:-:S04]  /*36f0*/  IADD3 R158, P1, R74, UR4, RZ ;  /* 0x000000044a9e7c10 */ /* 0x002fc8000ff3e0ff */
[----:B------:R-:W-:Y:S01]  /*3700*/  IADD3.X R159, R75, UR5, RZ, P1, !PT ;  /* 0x000000054b9f7c10 */ /* 0x000fe20008ffe4ff */
[----:B--2---:R0:W-:Y:S04]  /*3710*/  STS.U16 [R3+0x200], R168 ;  /* 0x000200a803007388 */ /* 0x0041e80000000400 */
[----:B------:R1:W2:Y:S01]  /*3720*/  @!P0 LDG.E.U16 R175, [R158.64] ;  /* 0x000000089eaf8981 */ /* 0x0002a2000c1e1500 */
[----:B0-----:R-:W-:Y:S02]  /*3730*/  PRMT R168, RZ, 0x7610, R168 ;  /* 0x00007610ffa87816 */ /* 0x001fe400000000a8 */
[----:B-1----:R-:W-:-:S04]  /*3740*/  IADD3 R158, P1, R76, UR4, RZ ;  /* 0x000000044c9e7c10 */ /* 0x002fc8000ff3e0ff */
[----:B------:R-:W-:Y:S01]  /*3750*/  IADD3.X R159, R77, UR5, RZ, P1, !PT ;  /* 0x000000054d9f7c10 */ /* 0x000fe20008ffe4ff */
[----:B------:R0:W-:Y:S04]  /*3760*/  STS.U16 [R3+0x400], R167 ;  /* 0x000400a703007388 */ /* 0x0001e80000000400 */
        /* <DEDUP_REMOVED lines=8> */
[----:B------:R-:W-:-:S05]  /*37f0*/  IADD3.X R159, R81, UR5, RZ, P1, !PT ;  /* 0x00000005519f7c10 */ /* 0x000fca0008ffe4ff */
[----:B------:R0:W2:Y:S01]  /*3800*/  @!P0 LDG.E.U16 R166, [R158.64] ;  /* 0x000000089ea68981 */ /* 0x0000a2000c1e1500 */
[----:B------:R-:W-:-:S03]  /*3810*/  PRMT R213, RZ, 0x7610, R213 ;  /* 0x00007610ffd57816 */ /* 0x000fc600000000d5 */
[----:B------:R1:W-:Y:S01]  /*3820*/  STS.U16 [R3+0xa00], R156 ;  /* 0x000a009c03007388 */ /* 0x0003e20000000400 */
[----:B0-----:R-:W-:-:S04]  /*3830*/  IADD3 R158, P1, R82, UR4, RZ ;  /* 0x00000004529e7c10 */ /* 0x001fc8000ff3e0ff */
[----:B------:R-:W-:Y:S02]  /*3840*/  IADD3.X R159, R83, UR5, RZ, P1, !PT ;  /* 0x00000005539f7c10 */ /* 0x000fe40008ffe4ff */
[----:B-1----:R-:W-:Y:S01]  /*3850*/  IADD3 R156, P1, R84, UR4, RZ ;  /* 0x00000004549c7c10 */ /* 0x002fe2000ff3e0ff */
[----:B------:R0:W-:Y:S04]  /*3860*/  STS.U16 [R3+0x800], R157 ;  /* 0x0008009d03007388 */ /* 0x0001e80000000400 */
[----:B------:R1:W2:Y:S01]  /*3870*/  @!P0 LDG.E.U16 R213, [R158.64] ;  /* 0x000000089ed58981 */ /* 0x0002a2000c1e1500 */
[----:B0-----:R-:W-:Y:S02]  /*3880*/  IADD3.X R157, R85, UR5, RZ, P1, !PT ;  /* 0x00000005559d7c10 */ /* 0x001fe40008ffe4ff */
[----:B-1----:R-:W-:-:S02]  /*3890*/  PRMT R158, RZ, 0x7610, R158 ;  /* 0x00007610ff9e7816 */ /* 0x002fc4000000009e */
[----:B------:R-:W-:-:S04]  /*38a0*/  PRMT R159, RZ, 0x7610, R159 ;  /* 0x00007610ff9f7816 */ /* 0x000fc8000000009f */
[----:B------:R0:W2:Y:S04]  /*38b0*/  @!P0 LDG.E.U16 R158, [R156.64] ;  /* 0x000000089c9e8981 */ /* 0x0000a8000c1e1500 */
[----:B---3--:R1:W-:Y:S01]  /*38c0*/  STS.U16 [R3+0xe00], R154 ;  /* 0x000e009a03007388 */ /* 0x0083e20000000400 */
[----:B0-----:R-:W-:-:S04]  /*38d0*/  IADD3 R156, P1, R86, UR4, RZ ;  /* 0x00000004569c7c10 */ /* 0x001fc8000ff3e0ff */
[----:B------:R-:W-:Y:S02]  /*38e0*/  IADD3.X R157, R87, UR5, RZ, P1, !PT ;  /* 0x00000005579d7c10 */ /* 0x000fe40008ffe4ff */
[----:B-1----:R-:W-:Y:S01]  /*38f0*/  IADD3 R154, P1, R88, UR4, RZ ;  /* 0x00000004589a7c10 */ /* 0x002fe2000ff3e0ff */
[----:B------:R0:W-:Y:S04]  /*3900*/  STS.U16 [R3+0xc00], R155 ;  /* 0x000c009b03007388 */ /* 0x0001e80000000400 */
[----:B------:R1:W3:Y:S01]  /*3910*/  @!P0 LDG.E.U16 R159, [R156.64] ;  /* 0x000000089c9f8981 */ /* 0x0002e2000c1e1500 */
[----:B0-----:R-:W-:Y:S02]  /*3920*/  IADD3.X R155, R89, UR5, RZ, P1, !PT ;  /* 0x00000005599b7c10 */ /* 0x001fe40008ffe4ff */
[----:B-1----:R-:W-:-:S02]  /*3930*/  PRMT R156, RZ, 0x7610, R156 ;  /* 0x00007610ff9c7816 */ /* 0x002fc4000000009c */
[----:B------:R-:W-:-:S04]  /*3940*/  PRMT R157, RZ, 0x7610, R157 ;  /* 0x00007610ff9d7816 */ /* 0x000fc8000000009d */
[----:B------:R0:W2:Y:S02]  /*3950*/  @!P0 LDG.E.U16 R156, [R154.64] ;  /* 0x000000089a9c8981 */ /* 0x0000a4000c1e1500 */
[----:B0-----:R-:W-:-:S04]  /*3960*/  IADD3 R154, P1, R58, UR4, RZ ;  /* 0x000000043a9a7c10 */ /* 0x001fc8000ff3e0ff */
[----:B------:R-:W-:-:S05]  /*3970*/  IADD3.X R155, R59, UR5, RZ, P1, !PT ;  /* 0x000000053b9b7c10 */ /* 0x000fca0008ffe4ff */
[----:B------:R0:W2:Y:S01]  /*3980*/  @!P0 LDG.E.U16 R157, [R154.64] ;  /* 0x000000089a9d8981 */ /* 0x0000a2000c1e1500 */
[----:B------:R-:W-:-:S03]  /*3990*/  ISETP.GE.AND P0, PT, R220, UR7, PT ;  /* 0x00000007dc007c0c */ /* 0x000fc6000bf06270 */
[----:B------:R1:W-:Y:S01]  /*39a0*/  STS.U16 [R3+0x1200], R93 ;  /* 0x0012005d03007388 */ /* 0x0003e20000000400 */
[----:B0-----:R-:W-:Y:S02]  /*39b0*/  IADD3 R154, P1, R28, UR4, RZ ;  /* 0x000000041c9a7c10 */ /* 0x001fe4000ff3e0ff */
[----:B-1----:R-:W-:Y:S02]  /*39c0*/  PRMT R93, RZ, 0x7610, R93 ;  /* 0x00007610ff5d7816 */ /* 0x002fe4000000005d */
[----:B------:R-:W-:-:S05]  /*39d0*/  IADD3.X R155, R29, UR5, RZ, P1, !PT ;  /* 0x000000051d9b7c10 */ /* 0x000fca0008ffe4ff */
[----:B------:R0:W2:Y:S01]  /*39e0*/  @!P0 LDG.E.U16 R93, [R154.64] ;  /* 0x000000089a5d8981 */ /* 0x0000a2000c1e1500 */
[----:B------:R-:W-:Y:S02]  /*39f0*/  PRMT R226, RZ, 0x7610, R226 ;  /* 0x00007610ffe27816 */ /* 0x000fe400000000e2 */
[----:B0-----:R-:W-:-:S04]  /*3a00*/  IADD3 R154, P1, R30, UR4, RZ ;  /* 0x000000041e9a7c10 */ /* 0x001fc8000ff3e0ff */
        /* <DEDUP_REMOVED lines=24> */
[----:B-1----:R-:W-:Y:S01]  /*3b90*/  IADD3 R154, P1, R40, UR4, RZ ;  /* 0x00000004289a7c10 */ /* 0x002fe2000ff3e0ff */
[----:B------:R0:W-:Y:S03]  /*3ba0*/  STS.U16 [R3+0x2000], R140 ;  /* 0x0020008c03007388 */ /* 0x0001e60000000400 */
[----:B------:R-:W-:Y:S01]  /*3bb0*/  IADD3.X R155, R41, UR5, RZ, P1, !PT ;  /* 0x00000005299b7c10 */ /* 0x000fe20008ffe4ff */
[----:B------:R1:W-:Y:S04]  /*3bc0*/  STS.U16 [R3+0x1000], R141 ;  /* 0x0010008d03007388 */ /* 0x0003e80000000400 */
[----:B------:R4:W2:Y:S01]  /*3bd0*/  @!P0 LDG.E.U16 R107, [R154.64] ;  /* 0x000000089a6b8981 */ /* 0x0008a2000c1e1500 */
[----:B0-----:R-:W-:-:S03]  /*3be0*/  IADD3 R140, P1, R42, UR4, RZ ;  /* 0x000000042a8c7c10 */ /* 0x001fc6000ff3e0ff */
[----:B------:R0:W-:Y:S01]  /*3bf0*/  STS.U16 [R3+0x2200], R94 ;  /* 0x0022005e03007388 */ /* 0x0001e20000000400 */
[----:B-1----:R-:W-:Y:S02]  /*3c00*/  IADD3.X R141, R43, UR5, RZ, P1, !PT ;  /* 0x000000052b8d7c10 */ /* 0x002fe40008ffe4ff */
[----:B----4-:R-:W-:Y:S01]  /*3c10*/  PRMT R154, RZ, 0x7610, R154 ;  /* 0x00007610ff9a7816 */ /* 0x010fe2000000009a */
[----:B------:R1:W-:Y:S01]  /*3c20*/  STS.U16 [R3+0x1400], R95 ;  /* 0x0014005f03007388 */ /* 0x0003e20000000400 */
[----:B0-----:R-:W-:-:S04]  /*3c30*/  IADD3 R94, P1, R44, UR4, RZ ;  /* 0x000000042c5e7c10 */ /* 0x001fc8000ff3e0ff */
[----:B------:R0:W4:Y:S01]  /*3c40*/  @!P0 LDG.E.U16 R154, [R140.64] ;  /* 0x000000088c9a8981 */ /* 0x000122000c1e1500 */
[----:B-1----:R-:W-:Y:S02]  /*3c50*/  IADD3.X R95, R45, UR5, RZ, P1, !PT ;  /* 0x000000052d5f7c10 */ /* 0x002fe40008ffe4ff */
[----:B0-----:R-:W-:Y:S01]  /*3c60*/  PRMT R140, RZ, 0x7610, R140 ;  /* 0x00007610ff8c7816 */ /* 0x001fe2000000008c */
[----:B------:R0:W-:Y:S05]  /*3c70*/  STS.U16 [R3+0x2400], R97 ;  /* 0x0024006103007388 */ /* 0x0001ea0000000400 */
[----:B------:R1:W2:Y:S01]  /*3c80*/  @!P0 LDG.E.U16 R140, [R94.64] ;  /* 0x000000085e8c8981 */ /* 0x0002a2000c1e1500 */
[----:B0-----:R-:W-:-:S02]  /*3c90*/  PRMT R97, RZ, 0x7610, R97 ;  /* 0x00007610ff617816 */ /* 0x001fc40000000061 */
[----:B-1----:R-:W-:-:S04]  /*3ca0*/  IADD3 R94, P1, R46, UR4, RZ ;  /* 0x000000042e5e7c10 */ /* 0x002fc8000ff3e0ff */
[----:B------:R-:W-:Y:S01]  /*3cb0*/  IADD3.X R95, R47, UR5, RZ, P1, !PT ;  /* 0x000000052f5f7c10 */ /* 0x000fe20008ffe4ff */
[----:B------:R0:W-:Y:S04]  /*3cc0*/  STS.U16 [R3+0x2600], R100 ;  /* 0x0026006403007388 */ /* 0x0001e80000000400 */
[----:B------:R1:W3:Y:S01]  /*3cd0*/  @!P0 LDG.E.U16 R97, [R94.64] ;  /* 0x000000085e618981 */ /* 0x0002e2000c1e1500 */
[----:B0-----:R-:W-:Y:S02]  /*3ce0*/  PRMT R100, RZ, 0x7610, R100 ;  /* 0x00007610ff647816 */ /* 0x001fe40000000064 */
[----:B-1----:R-:W-:-:S04]  /*3cf0*/  IADD3 R94, P1, R48, UR4, RZ ;  /* 0x00000004305e7c10 */ /* 0x002fc8000ff3e0ff */
[----:B------:R-:W-:-:S05]  /*3d00*/  IADD3.X R95, R49, UR5, RZ, P1, !PT ;  /* 0x00000005315f7c10 */ /* 0x000fca0008ffe4ff */
[----:B------:R0:W3:Y:S01]  /*3d10*/  @!P0 LDG.E.U16 R100, [R94.64] ;  /* 0x000000085e648981 */ /* 0x0000e2000c1e1500 */
[----:B------:R-:W-:Y:S02]  /*3d20*/  PRMT R141, RZ, 0x7610, R141 ;  /* 0x00007610ff8d7816 */ /* 0x000fe4000000008d */
[----:B0-----:R-:W-:-:S04]  /*3d30*/  IADD3 R94, P1, R50, UR4, RZ ;  /* 0x00000004325e7c10 */ /* 0x001fc8000ff3e0ff */
[----:B------:R-:W-:-:S05]  /*3d40*/  IADD3.X R95, R51, UR5, RZ, P1, !PT ;  /* 0x00000005335f7c10 */ /* 0x000fca0008ffe4ff */
[----:B------:R0:W3:Y:S01]  /*3d50*/  @!P0 LDG.E.U16 R141, [R94.64] ;  /* 0x000000085e8d8981 */ /* 0x0000e2000c1e1500 */
[----:B------:R-:W-:Y:S02]  /*3d60*/  PRMT R155, RZ, 0x7610, R155 ;  /* 0x00007610ff9b7816 */ /* 0x000fe4000000009b */
[----:B0-----:R-:W-:-:S04]  /*3d70*/  IADD3 R94, P1, R52, UR4, RZ ;  /* 0x00000004345e7c10 */ /* 0x001fc8000ff3e0ff */
[----:B------:R-:W-:Y:S01]  /*3d80*/  IADD3.X R95, R53, UR5, RZ, P1, !PT ;  /* 0x00000005355f7c10 */ /* 0x000fe20008ffe4ff */
[----:B------:R0:W-:Y:S04]  /*3d90*/  STS.U16 [R3+0x2800], R164 ;  /* 0x002800a403007388 */ /* 0x0001e80000000400 */
[----:B------:R1:W3:Y:S01]  /*3da0*/  @!P0 LDG.E.U16 R155, [R94.64] ;  /* 0x000000085e9b8981 */ /* 0x0002e2000c1e1500 */
[----:B0-----:R-:W-:Y:S02]  /*3db0*/  PRMT R164, RZ, 0x7610, R164 ;  /* 0x00007610ffa47816 */ /* 0x001fe400000000a4 */
[----:B-1----:R-:W-:-:S04]  /*3dc0*/  IADD3 R94, P1, R54, UR4, RZ ;  /* 0x00000004365e7c10 */ /* 0x002fc8000ff3e0ff */
[----:B------:R-:W-:Y:S01]  /*3dd0*/  IADD3.X R95, R55, UR5, RZ, P1, !PT ;  /* 0x00000005375f7c10 */ /* 0x000fe20008ffe4ff */
[----:B------:R0:W-:Y:S04]  /*3de0*/  STS.U16 [R3+0x2a00], R165 ;  /* 0x002a00a503007388 */ /* 0x0001e80000000400 */
[----:B------:R1:W3:Y:S01]  /*3df0*/  @!P0 LDG.E.U16 R164, [R94.64] ;  /* 0x000000085ea48981 */ /* 0x0002e2000c1e1500 */
[----:B0-----:R-:W-:Y:S02]  /*3e00*/  PRMT R165, RZ, 0x7610, R165 ;  /* 0x00007610ffa57816 */ /* 0x001fe400000000a5 */
[----:B-1----:R-:W-:-:S04]  /*3e10*/  IADD3 R94, P1, R56, UR4, RZ ;  /* 0x00000004385e7c10 */ /* 0x002fc8000ff3e0ff */
[----:B------:R-:W-:Y:S01]  /*3e20*/  IADD3.X R95, R57, UR5, RZ, P1, !PT ;  /* 0x00000005395f7c10 */ /* 0x000fe20008ffe4ff */
[----:B-----5:R0:W-:Y:S04]  /*3e30*/  STS.U16 [R3+0x3000], R162 ;  /* 0x003000a203007388 */ /* 0x0201e80000000400 */
[----:B------:R1:W5:Y:S01]  /*3e40*/  @!P0 LDG.E.U16 R165, [R94.64] ;  /* 0x000000085ea58981 */ /* 0x000362000c1e1500 */
[----:B0-----:R-:W-:Y:S02]  /*3e50*/  PRMT R162, RZ, 0x7610, R162 ;  /* 0x00007610ffa27816 */ /* 0x001fe400000000a2 */
[----:B-1----:R-:W-:-:S04]  /*3e60*/  IADD3 R94, P1, R26, UR4, RZ ;  /* 0x000000041a5e7c10 */ /* 0x002fc8000ff3e0ff */
[----:B------:R-:W-:-:S05]  /*3e70*/  IADD3.X R95, R27, UR5, RZ, P1, !PT ;  /* 0x000000051b5f7c10 */ /* 0x000fca0008ffe4ff */
[----:B------:R-:W4:Y:S04]  /*3e80*/  @!P0 LDG.E.U16 R162, [R94.64] ;  /* 0x000000085ea28981 */ /* 0x000f28000c1e1500 */
[----:B------:R-:W-:Y:S04]  /*3e90*/  STS.U16 [R3+0x2c00], R171 ;  /* 0x002c00ab03007388 */ /* 0x000fe80000000400 */
        /* <DEDUP_REMOVED lines=41> */
[----:B--2---:R-:W-:Y:S04]  /*4130*/  STS.U16 [R24+0x4000], R156 ;  /* 0x0040009c18007388 */ /* 0x004fe80000000400 */
[----:B------:R-:W-:Y:S04]  /*4140*/  STS.U16 [R24+0x5100], R107 ;  /* 0x0051006b18007388 */ /* 0x000fe80000000400 */
[----:B-----5:R-:W-:Y:S04]  /*4150*/  STS.U16 [R24+0x4100], R165 ;  /* 0x004100a518007388 */ /* 0x020fe80000000400 */
[----:B---3--:R-:W-:Y:S04]  /*4160*/  STS.U16 [R219+0x4200], R159 ;  /* 0x0042009fdb007388 */ /* 0x008fe80000000400 */
        /* <DEDUP_REMOVED lines=24> */
[----:B----4-:R-:W-:Y:S04]  /*42f0*/  STS.U16 [R212+0x4f00], R154 ;  /* 0x004f009ad4007388 */ /* 0x010fe80000000400 */
[----:B------:R-:W-:Y:S04]  /*4300*/  STS.U16 [R212+0x5e00], R157 ;  /* 0x005e009dd4007388 */ /* 0x000fe80000000400 */
[----:B------:R-:W-:Y:S04]  /*4310*/  STS.U16 [R212+0x5f00], R162 ;  /* 0x005f00a2d4007388 */ /* 0x000fe80000000400 */
[----:B------:R-:W-:Y:S06]  /*4320*/  BAR.SYNC.DEFER_BLOCKING 0x0 ;  /* 0x0000000000007b1d */ /* 0x000fec0000010000 */
[----:B------:R-:W-:Y:S04]  /*4330*/  LDSM.16.MT88.4 R92, [R0] ;  /* 0x00000000005c783b */ /* 0x000fe80000004200 */
[----:B------:R-:W0:Y:S04]  /*4340*/  LDSM.16.M88.4 R100, [R2+0x4000] ;  /* 0x004000000264783b */ /* 0x000e280000000200 */
[----:B------:R-:W1:Y:S04]  /*4350*/  LDSM.16.MT88.4 R104, [R0+0x400] ;  /* 0x000400000068783b */ /* 0x000e680000004200 */
[----:B------:R-:W-:Y:S01]  /*4360*/  LDSM.16.M88.4 R96, [R211+0x4000] ;  /* 0x00400000d360783b */ /* 0x000fe20000000200 */
[----:B0-----:R-:W-:Y:S03]  /*4370*/  HMMA.16816.F32 R108, R92, R100, R108 ;  /* 0x000000645c6c723c */ /* 0x001fe6000000186c */
[----:B------:R-:W0:Y:S11]  /*4380*/  LDSM.16.MT88.4 R92, [R0+0x800] ;  /* 0x00080000005c783b */ /* 0x000e360000004200 */
[----:B------:R-:W-:Y:S10]  /*4390*/  @!UPT UIADD3 URZ, URZ, URZ, URZ ;  /* 0x0000003f3f3ff290 */ /* 0x000ff4000fffe03f */
[----:B-1----:R-:W-:Y:S01]  /*43a0*/  HMMA.16816.F32 R108, R104, R102, R108 ;  /* 0x00000066686c723c */ /* 0x002fe2000000186c */
[----:B------:R-:W1:Y:S04]  /*43b0*/  LDSM.16.MT88.4 R100, [R0+0xc00] ;  /* 0x000c00000064783b */ /* 0x000e680000004200 */
[----:B------:R-:W-:Y:S11]  /*43c0*/  LDSM.16.M88.4 R104, [R2+0x4080] ;  /* 0x004080000268783b */ /* 0x000ff60000000200 */
[----:B------:R-:W-:Y:S08]  /*43d0*/  @!UPT UIADD3 URZ, URZ, URZ, URZ ;  /* 0x0000003f3f3ff290 */ /* 0x000ff0000fffe03f */
[----:B0-----:R-:W-:Y:S01]  /*43e0*/  HMMA.16816.F32 R108, R92, R96, R108 ;  /* 0x000000605c6c723c */ /* 0x001fe2000000186c */
[----:B------:R-:W0:Y:S11]  /*43f0*/  LDSM.16.MT88.4 R92, [R0+0x1000] ;  /* 0x00100000005c783b */ /* 0x000e360000004200 */
[----:B------:R-:W-:Y:S11]  /*4400*/  @!UPT UIADD3 URZ, URZ, URZ, URZ ;  /* 0x0000003f3f3ff290 */ /* 0x000ff6000fffe03f */
[----:B------:R-:W-:Y:S01]  /*4410*/  @!UPT UIADD3 URZ, URZ, URZ, URZ ;  /* 0x0000003f3f3ff290 */ /* 0x000fe2000fffe03f */
        /* <DEDUP_REMOVED lines=34> */
[----:B------:R-:W-:Y:S11]  /*4640*/  LDSM.16.MT88.4 R100, [R0+0x3800] ;  /* 0x003800000064783b */ /* 0x000ff60000004200 */
[----:B------:R-:W-:Y:S08]  /*4650*/  @!UPT UIADD3 URZ, URZ, URZ, URZ ;  /* 0x0000003f3f3ff290 */ /* 0x000ff0000fffe03f */
[----:B0-----:R-:W-:Y:S01]  /*4660*/  HMMA.16816.F32 R92, R92, R104, R108 ;  /* 0x000000685c5c723c */ /* 0x001fe2000000186c */
[----:B------:R-:W0:Y:S11]  /*4670*/  LDSM.16.M88.4 R108, [R211+0x4180] ;  /* 0x00418000d36c783b */ /* 0x000e360000000200 */
[----:B------:R-:W-:Y:S11]  /*4680*/  @!UPT UIADD3 URZ, URZ, URZ, URZ ;  /* 0x0000003f3f3ff290 */ /* 0x000ff6000fffe03f */
[----:B------:R-:W-:Y:S01]  /*4690*/  @!UPT UIADD3 URZ, URZ, URZ, URZ ;  /* 0x0000003f3f3ff290 */ /* 0x000fe2000fffe03f */
[----:B-1----:R-:W-:Y:S01]  /*46a0*/  HMMA.16816.F32 R92, R96, R106, R92 ;  /* 0x0000006a605c723c */ /* 0x002fe2000000185c */
[----:B------:R-:W1:Y:S01]  /*46b0*/  LDSM.16.MT88.4 R96, [R0+0x3c00] ;  /* 0x003c00000060783b */ /* 0x000e620000004200 */
[----:B------:R-:W-:Y:S01]  /*46c0*/  IADD3 R25, R25, -0x1, RZ ;  /* 0xffffffff19197810 */ /* 0x000fe20007ffe0ff */
[----:B------:R-:W-:-:S03]  /*46d0*/  IMAD.MOV.U32 R171, RZ, RZ, c[0x0][0x188] ;  /* 0x00006200ffab7624 */ /* 0x000fc600078e00ff */
[----:B------:R-:W-:Y:S11]  /*46e0*/  ISETP.NE.U32.AND P0, PT, R25, RZ, PT ;  /* 0x000000ff1900720c */ /* 0x000ff60003f05070 */
[----:B------:R-:W-:Y:S07]  /*46f0*/  @!UPT UIADD3 URZ, URZ, URZ, URZ ;  /* 0x0000003f3f3ff290 */ /* 0x000fee000fffe03f */
[----:B0-----:R-:W-:Y:S01]  /*4700*/  HMMA.16816.F32 R92, R100, R108, R92 ;  /* 0x0000006c645c723c */ /* 0x001fe2000000185c */
[----:B------:R-:W-:Y:S01]  /*4710*/  IMAD.SHL.U32 R171, R171, 0x100, RZ ;  /* 0x00000100abab7824 */ /* 0x000fe200078e00ff */
[----:B------:R-:W-:Y:S02]  /*4720*/  UIADD3 UR7, UR7, -0x100, URZ ;  /* 0xffffff0007077890 */ /* 0x000fe4000fffe03f */
[----:B------:R-:W-:Y:S01]  /*4730*/  UIMAD.WIDE UR4, UR6, 0x2, UR4 ;  /* 0x00000002060478a5 */ /* 0x000fe2000f8e0204 */
[----:B------:R-:W-:Y:S11]  /*4740*/  IMAD.WIDE R90, R171, 0x2, R90 ;  /* 0x00000002ab5a7825 */ /* 0x000ff600078e025a */
[----:B------:R-:W-:Y:S08]  /*4750*/  @!UPT UIADD3 URZ, URZ, URZ, URZ ;  /* 0x0000003f3f3ff290 */ /* 0x000ff0000fffe03f */
[----:B-1----:R-:W-:Y:S07]  /*4760*/  HMMA.16816.F32 R108, R96, R110, R92 ;  /* 0x0000006e606c723c */ /* 0x002fee000000185c */
[----:B------:R-:W-:Y:S01]  /*4770*/  IMAD.MOV.U32 R92, RZ, RZ, R90 ;  /* 0x000000ffff5c7224 */ /* 0x000fe200078e005a */
[----:B------:R-:W-:Y:S01]  /*4780*/  @!P0 CALL.REL.NOINC `(.L_x_1) ;  /* 0x0000001000008944 */ /* 0x000fe20003c00000 */
[----:B------:R-:W-:Y:S05]  /*4790*/  BRA `(.L_x_2) ;  /* 0xffffda1000007947 */ /* 0x000fea000383ffff */
.L_x_1:
[----:B------:R-:W-:-:S04]  /*47a0*/  NOP ;  /* 0x0000000000007918 */ /* 0x000fc80000000000 */
[----:B------:R-:W-:-:S11]  /*47b0*/  NOP ;  /* 0x0000000000007918 */ /* 0x000fd60000000000 */
[----:B------:R-:W-:Y:S02]  /*47c0*/  F2FP.PACK_AB R108, R109, R108 ;  /* 0x0000006c6d6c723e */ /* 0x000fe400000000ff */
[----:B------:R-:W-:-:S07]  /*47d0*/  F2FP.PACK_AB R110, R111, R110 ;  /* 0x0000006e6f6e723e */ /* 0x000fce00000000ff */
.L_x_0:
[----:B------:R-:W0:Y:S01]  /*47e0*/  S2R R10, SR_TID.X ;  /* 0x00000000000a7919 */ /* 0x000e220000002100 */
[----:B------:R-:W-:-:S03]  /*47f0*/  LOP3.LUT R0, R6, 0x60, RZ, 0xc0, !PT ;  /* 0x0000006006007812 */ /* 0x000fc600078ec0ff */
[----:B------:R-:W-:Y:S01]  /*4800*/  BAR.SYNC.DEFER_BLOCKING 0x0 ;  /* 0x0000000000007b1d */ /* 0x000fe20000010000 */
[----:B------:R-:W-:Y:S02]  /*4810*/  ISETP.NE.U32.AND P0, PT, R7, RZ, PT ;  /* 0x000000ff0700720c */ /* 0x000fe40003f05070 */
[----:B------:R-:W-:Y:S02]  /*4820*/  LOP3.LUT R6, R6, 0x300, RZ, 0xc0, !PT ;  /* 0x0000030006067812 */ /* 0x000fe400078ec0ff */
[----:B------:R-:W-:Y:S02]  /*4830*/  SEL R2, RZ, 0x240, !P0 ;  /* 0x00000240ff027807 */ /* 0x000fe40004000000 */
[C---:B------:R-:W-:Y:S01]  /*4840*/  ISETP.GE.AND P0, PT, R4.reuse, c[0x0][0x178], PT ;  /* 0x00005e0004007a0c */ /* 0x040fe20003f06270 */
[----:B------:R-:W-:Y:S01]  /*4850*/  IMAD R4, R4, c[0x0][0x194], RZ ;  /* 0x0000650004047a24 */ /* 0x000fe200078e02ff */
[----:B0-----:R-:W-:Y:S02]  /*4860*/  LOP3.LUT R3, R0, 0x1c, R10, 0xf8, !PT ;  /* 0x0000001c00037812 */ /* 0x001fe400078ef80a */
[----:B------:R-:W-:-:S02]  /*4870*/  LOP3.LUT R9, R10, 0x1f, RZ, 0xc0, !PT ;  /* 0x0000001f0a097812 */ /* 0x000fc400078ec0ff */
[----:B------:R-:W-:Y:S02]  /*4880*/  LOP3.LUT R0, R10, 0x20, RZ, 0xc0, !PT ;  /* 0x000000200a007812 */ /* 0x000fe400078ec0ff */
[----:B------:R-:W-:Y:S01]  /*4890*/  LOP3.LUT R3, R3, R2, RZ, 0x3c, !PT ;  /* 0x0000000203037212 */ /* 0x000fe200078e3cff */
[----:B------:R-:W-:Y:S01]  /*48a0*/  IMAD R6, R9, 0x4, R6 ;  /* 0x0000000409067824 */ /* 0x000fe200078e0206 */
[----:B------:R-:W-:Y:S02]  /*48b0*/  SHF.R.U32.HI R9, RZ, 0x4, R0 ;  /* 0x00000004ff097819 */ /* 0x000fe40000011600 */
[----:B------:R-:W-:Y:S01]  /*48c0*/  LOP3.LUT R2, R5, 0x4, R8, 0xfe, !PT ;  /* 0x0000000405027812 */ /* 0x000fe200078efe08 */
[----:B------:R-:W-:Y:S01]  /*48d0*/  IMAD R7, R0, 0x4, R3 ;  /* 0x0000000400077824 */ /* 0x000fe200078e0203 */
[----:B------:R-:W-:Y:S02]  /*48e0*/  LOP3.LUT R6, R9, R6, R210, 0xf6, !PT ;  /* 0x0000000609067212 */ /* 0x000fe400078ef6d2 */
[----:B------:R-:W-:-:S02]  /*48f0*/  LOP3.LUT R3, R5, R8, RZ, 0xfc, !PT ;  /* 0x0000000805037212 */ /* 0x000fc400078efcff */
[----:B------:R-:W-:Y:S01]  /*4900*/  LOP3.LUT R9, R7, 0x20, RZ, 0x3c, !PT ;  /* 0x0000002007097812 */ /* 0x000fe200078e3cff */
[----:B------:R0:W-:Y:S01]  /*4910*/  STS [R7], R108 ;  /* 0x0000006c07007388 */ /* 0x0001e20000000800 */
[----:B------:R-:W-:Y:S02]  /*4920*/  LOP3.LUT R10, R6, 0x40, RZ, 0x3c, !PT ;  /* 0x00000040060a7812 */ /* 0x000fe400078e3cff */
[--C-:B------:R-:W-:Y:S01]  /*4930*/  LOP3.LUT R0, R5, 0x8, R8.reuse, 0xfe, !PT ;  /* 0x0000000805007812 */ /* 0x100fe200078efe08 */
[----:B------:R1:W-:Y:S04]  /*4940*/  STS [R9+0x100], R110 ;  /* 0x0001006e09007388 */ /* 0x0003e80000000800 */
[----:B------:R-:W-:Y:S01]  /*4950*/  BAR.SYNC.DEFER_BLOCKING 0x0 ;  /* 0x0000000000007b1d */ /* 0x000fe20000010000 */
[C---:B------:R-:W-:Y:S01]  /*4960*/  ISETP.LT.AND P3, PT, R3.reuse, c[0x0][0x17c], !P0 ;  /* 0x00005f0003007a0c */ /* 0x040fe20004761270 */
[----:B------:R-:W-:Y:S01]  /*4970*/  IMAD R3, R3, c[0x0][0x198], RZ ;  /* 0x0000660003037a24 */ /* 0x000fe200078e02ff */
[----:B------:R-:W-:Y:S01]  /*4980*/  LOP3.LUT R8, R5, 0xc, R8, 0xfe, !PT ;  /* 0x0000000c05087812 */ /* 0x000fe200078efe08 */
[----:B0-----:R-:W-:Y:S01]  /*4990*/  IMAD R7, R2, c[0x0][0x198], RZ ;  /* 0x0000660002077a24 */ /* 0x001fe200078e02ff */
[C---:B------:R-:W-:Y:S01]  /*49a0*/  ISETP.LT.AND P1, PT, R0.reuse, c[0x0][0x17c], !P0 ;  /* 0x00005f0000007a0c */ /* 0x040fe20004721270 */
[----:B------:R-:W-:Y:S01]  /*49b0*/  IMAD R0, R0, c[0x0][0x198], RZ ;  /* 0x0000660000007a24 */ /* 0x000fe200078e02ff */
[----:B-1----:R-:W-:-:S02]  /*49c0*/  LEA R9, P4, R4, c[0x0][0x170], 0x1 ;  /* 0x00005c0004097a11 */ /* 0x002fc400078808ff */
[----:B------:R-:W-:Y:S02]  /*49d0*/  ISETP.LT.AND P2, PT, R2, c[0x0][0x17c], !P0 ;  /* 0x00005f0002007a0c */ /* 0x000fe40004741270 */
[----:B------:R-:W-:Y:S02]  /*49e0*/  ISETP.LT.AND P0, PT, R8, c[0x0][0x17c], !P0 ;  /* 0x00005f0008007a0c */ /* 0x000fe40004701270 */
[----:B------:R-:W-:Y:S02]  /*49f0*/  LEA.HI.X.SX32 R11, R4, c[0x0][0x174], 0x1, P4 ;  /* 0x00005d00040b7a11 */ /* 0x000fe400020f0eff */
[-C--:B------:R-:W-:Y:S02]  /*4a00*/  LEA R2, P5, R3, R9.reuse, 0x1 ;  /* 0x0000000903027211 */ /* 0x080fe400078a08ff */
[----:B------:R-:W-:Y:S02]  /*4a10*/  LEA R4, P6, R7, R9, 0x1 ;  /* 0x0000000907047211 */ /* 0x000fe400078c08ff */
[----:B------:R-:W-:-:S02]  /*4a20*/  LEA.HI.X.SX32 R3, R3, R11, 0x1, P5 ;  /* 0x0000000b03037211 */ /* 0x000fc400028f0eff */
[----:B------:R-:W-:Y:S01]  /*4a30*/  LEA.HI.X.SX32 R5, R7, R11, 0x1, P6 ;  /* 0x0000000b07057211 */ /* 0x000fe200030f0eff */
[----:B------:R-:W0:Y:S04]  /*4a40*/  LDS.U16 R13, [R6] ;  /* 0x00000000060d7984 */ /* 0x000e280000000400 */
[----:B------:R-:W1:Y:S04]  /*4a50*/  LDS.U16 R17, [R10] ;  /* 0x000000000a117984 */ /* 0x000e680000000400 */
[----:B------:R2:W3:Y:S02]  /*4a60*/  LDS.U16 R15, [R6+0x80] ;  /* 0x00008000060f7984 */ /* 0x0004e40000000400 */
[----:B--2---:R-:W-:-:S04]  /*4a70*/  LEA R6, P4, R0, R9, 0x1 ;  /* 0x0000000900067211 */ /* 0x004fc800078808ff */
[----:B------:R-:W-:Y:S01]  /*4a80*/  LEA.HI.X.SX32 R7, R0, R11, 0x1, P4 ;  /* 0x0000000b00077211 */ /* 0x000fe200020f0eff */
[----:B0-----:R0:W-:Y:S04]  /*4a90*/  @P3 STG.E.U16 [R2.64], R13 ;  /* 0x0000000d02003986 */ /* 0x0011e8000c101508 */
[----:B-1----:R0:W-:Y:S04]  /*4aa0*/  @P2 STG.E.U16 [R4.64], R17 ;  /* 0x0000001104002986 */ /* 0x0021e8000c101508 */
[----:B---3--:R0:W-:Y:S01]  /*4ab0*/  @P1 STG.E.U16 [R6.64], R15 ;  /* 0x0000000f06001986 */ /* 0x0081e2000c101508 */
[----:B------:R-:W-:Y:S05]  /*4ac0*/  @!P0 EXIT ;  /* 0x000000000000894d */ /* 0x000fea0003800000 */
[----:B0-----:R-:W0:Y:S01]  /*4ad0*/  LDS.U16 R5, [R10+0x80] ;  /* 0x000080000a057984 */ /* 0x001e220000000400 */
[----:B------:R-:W-:-:S05]  /*4ae0*/  IMAD R8, R8, c[0x0][0x198], RZ ;  /* 0x0000660008087a24 */ /* 0x000fca00078e02ff */
[----:B------:R-:W-:-:S04]  /*4af0*/  LEA R2, P0, R8, R9, 0x1 ;  /* 0x0000000908027211 */ /* 0x000fc800078008ff */
[----:B------:R-:W-:-:S05]  /*4b00*/  LEA.HI.X.SX32 R3, R8, R11, 0x1, P0 ;  /* 0x0000000b08037211 */ /* 0x000fca00000f0eff */
[----:B0-----:R-:W-:Y:S01]  /*4b10*/  STG.E.U16 [R2.64], R5 ;  /* 0x0000000502007986 */ /* 0x001fe2000c101508 */
[----:B------:R-:W-:Y:S05]  /*4b20*/  EXIT ;  /* 0x000000000000794d */ /* 0x000fea0003800000 */
.L_x_3:
[----:B------:R-:W-:-:S00]  /*4b30*/  BRA `(.L_x_3) ;  /* 0xfffffff000007947 */ /* 0x000fc0000383ffff */
[----:B------:R-:W-:-:S00]  /*4b40*/  NOP ;  /* 0x0000000000007918 */ /* 0x000fc00000000000 */
        /* <DEDUP_REMOVED lines=11> */
.L_x_4:


//--------------------- .nv.shared.matmul_kernel  --------------------------
	.section	.nv.shared.matmul_kernel,"aw",@nobits
	.sectionflags	@""
	.align	16
